	.target	sm_100a

	.elftype	@"ET_EXEC"


//--------------------- .note.nv.tkinfo           --------------------------
	.section	.note.nv.tkinfo,"",@"SHT_NOTE"
	.sectionflags	@"SHF_NOTE_NV_TKINFO"
	.tkinfo
        /*0018*/ 	.word	0x00000002
        /*0030*/ 	.string	""
        /*0030*/ 	.string	"ptxas"
        /*0030*/ 	.string	"Cuda compilation tools, release 13.0, V13.0.88"
        /*0030*/ 	.string	"Build cuda_13.0.r13.0/compiler.36424714_0"
        /*0030*/ 	.string	"-arch sm_100a -m 64 "



//--------------------- .note.nv.cuinfo           --------------------------
	.section	.note.nv.cuinfo,"",@"SHT_NOTE"
	.sectionflags	@"SHF_NOTE_NV_CUINFO"
        /*0018*/ 	.short	0x0002
        /*001a*/ 	.short	0x0064
        /*001c*/ 	.short	0x0082
	.zero		2


//--------------------- .nv.info                  --------------------------
	.section	.nv.info,"",@"SHT_CUDA_INFO"
	.align	4


	//----- nvinfo : EIATTR_REGCOUNT
	.align		4
        /*0000*/ 	.byte	0x04, 0x2f
        /*0002*/ 	.short	(.L_12 - .L_11)
	.align		4
.L_11:
        /*0004*/ 	.word	index@(_ZN7cutlass13device_kernelIN5flash11enable_sm90INS1_16FlashAttnFwdSm90INS1_25CollectiveMainloopFwdSm90ILi2EN4cute5tupleIJNS5_1CILi1EEES8_S8_EEENS6_IJNS7_ILi192EEENS7_ILi128EEENS7_ILi64EEEEEELi64ENS_10bfloat16_tEfNS_4arch4Sm90ELb1ELb0ELb0ELb1ELb0ELb1ELb0ELb1ELb1ELb0ELb0ELb0EEENS1_21CollectiveEpilogueFwdINS6_IJSA_SC_SB_EEES9_SE_SG_Li384ELb1ELb0ELb0ELb0EEENS1_36VarlenDynamicPersistentTileSchedulerILi192ELi128ELi384ELi32ELb0ELb0ELb1ELb1ELb1ELb1EEEEEEEEEvNT_6ParamsE)
        /*0008*/ 	.word	0x00000004


	//----- nvinfo : EIATTR_FRAME_SIZE
	.align		4
.L_12:
        /*000c*/ 	.byte	0x04, 0x11
        /*000e*/ 	.short	(.L_14 - .L_13)
	.align		4
.L_13:
        /*0010*/ 	.word	index@(_ZN7cutlass13device_kernelIN5flash11enable_sm90INS1_16FlashAttnFwdSm90INS1_25CollectiveMainloopFwdSm90ILi2EN4cute5tupleIJNS5_1CILi1EEES8_S8_EEENS6_IJNS7_ILi192EEENS7_ILi128EEENS7_ILi64EEEEEELi64ENS_10bfloat16_tEfNS_4arch4Sm90ELb1ELb0ELb0ELb1ELb0ELb1ELb0ELb1ELb1ELb0ELb0ELb0EEENS1_21CollectiveEpilogueFwdINS6_IJSA_SC_SB_EEES9_SE_SG_Li384ELb1ELb0ELb0ELb0EEENS1_36VarlenDynamicPersistentTileSchedulerILi192ELi128ELi384ELi32ELb0ELb0ELb1ELb1ELb1ELb1EEEEEEEEEvNT_6ParamsE)
        /*0014*/ 	.word	0x00000000


	//----- nvinfo : EIATTR_REGCOUNT
	.align		4
.L_14:
        /*0018*/ 	.byte	0x04, 0x2f
        /*001a*/ 	.short	(.L_16 - .L_15)
	.align		4
.L_15:
        /*001c*/ 	.word	index@(_ZN7cutlass13device_kernelIN5flash11enable_sm90INS1_16FlashAttnFwdSm90INS1_25CollectiveMainloopFwdSm90ILi2EN4cute5tupleIJNS5_1CILi1EEES8_S8_EEENS6_IJNS7_ILi192EEENS7_ILi128EEENS7_ILi64EEEEEELi64ENS_10bfloat16_tEfNS_4arch4Sm90ELb1ELb0ELb0ELb1ELb0ELb0ELb0ELb1ELb1ELb0ELb0ELb0EEENS1_21CollectiveEpilogueFwdINS6_IJSA_SC_SB_EEES9_SE_SG_Li384ELb1ELb0ELb0ELb0EEENS1_36VarlenDynamicPersistentTileSchedulerILi192ELi128ELi384ELi32ELb0ELb0ELb1ELb1ELb1ELb1EEEEEEEEEvNT_6ParamsE)
        /*0020*/ 	.word	0x00000004


	//----- nvinfo : EIATTR_FRAME_SIZE
	.align		4
.L_16:
        /*0024*/ 	.byte	0x04, 0x11
        /*0026*/ 	.short	(.L_18 - .L_17)
	.align		4
.L_17:
        /*0028*/ 	.word	index@(_ZN7cutlass13device_kernelIN5flash11enable_sm90INS1_16FlashAttnFwdSm90INS1_25CollectiveMainloopFwdSm90ILi2EN4cute5tupleIJNS5_1CILi1EEES8_S8_EEENS6_IJNS7_ILi192EEENS7_ILi128EEENS7_ILi64EEEEEELi64ENS_10bfloat16_tEfNS_4arch4Sm90ELb1ELb0ELb0ELb1ELb0ELb0ELb0ELb1ELb1ELb0ELb0ELb0EEENS1_21CollectiveEpilogueFwdINS6_IJSA_SC_SB_EEES9_SE_SG_Li384ELb1ELb0ELb0ELb0EEENS1_36VarlenDynamicPersistentTileSchedulerILi192ELi128ELi384ELi32ELb0ELb0ELb1ELb1ELb1ELb1EEEEEEEEEvNT_6ParamsE)
        /*002c*/ 	.word	0x00000000


	//----- nvinfo : EIATTR_REGCOUNT
	.align		4
.L_18:
        /*0030*/ 	.byte	0x04, 0x2f
        /*0032*/ 	.short	(.L_20 - .L_19)
	.align		4
.L_19:
        /*0034*/ 	.word	index@(_ZN7cutlass13device_kernelIN5flash11enable_sm90INS1_16FlashAttnFwdSm90INS1_25CollectiveMainloopFwdSm90ILi2EN4cute5tupleIJNS5_1CILi1EEES8_S8_EEENS6_IJNS7_ILi192EEENS7_ILi128EEENS7_ILi64EEEEEELi64ENS_10bfloat16_tEfNS_4arch4Sm90ELb1ELb0ELb0ELb0ELb0ELb0ELb0ELb1ELb1ELb0ELb0ELb0EEENS1_21CollectiveEpilogueFwdINS6_IJSA_SC_SB_EEES9_SE_SG_Li384ELb0ELb0ELb0ELb0EEENS1_30DynamicPersistentTileSchedulerILi384ELi32ELb0ELb0ELb1EEEEEEEEEvNT_6ParamsE)
        /*0038*/ 	.word	0x00000004


	//----- nvinfo : EIATTR_FRAME_SIZE
	.align		4
.L_20:
        /*003c*/ 	.byte	0x04, 0x11
        /*003e*/ 	.short	(.L_22 - .L_21)
	.align		4
.L_21:
        /*0040*/ 	.word	index@(_ZN7cutlass13device_kernelIN5flash11enable_sm90INS1_16FlashAttnFwdSm90INS1_25CollectiveMainloopFwdSm90ILi2EN4cute5tupleIJNS5_1CILi1EEES8_S8_EEENS6_IJNS7_ILi192EEENS7_ILi128EEENS7_ILi64EEEEEELi64ENS_10bfloat16_tEfNS_4arch4Sm90ELb1ELb0ELb0ELb0ELb0ELb0ELb0ELb1ELb1ELb0ELb0ELb0EEENS1_21CollectiveEpilogueFwdINS6_IJSA_SC_SB_EEES9_SE_SG_Li384ELb0ELb0ELb0ELb0EEENS1_30DynamicPersistentTileSchedulerILi384ELi32ELb0ELb0ELb1EEEEEEEEEvNT_6ParamsE)
        /*0044*/ 	.word	0x00000000


	//----- nvinfo : EIATTR_REGCOUNT
	.align		4
.L_22:
        /*0048*/ 	.byte	0x04, 0x2f
        /*004a*/ 	.short	(.L_24 - .L_23)
	.align		4
.L_23:
        /*004c*/ 	.word	index@(_ZN7cutlass13device_kernelIN5flash11enable_sm90INS1_16FlashAttnFwdSm90INS1_25CollectiveMainloopFwdSm90ILi2EN4cute5tupleIJNS5_1CILi1EEES8_S8_EEENS6_IJNS7_ILi192EEENS7_ILi128EEENS7_ILi64EEEEEELi64ENS_10bfloat16_tEfNS_4arch4Sm90ELb0ELb1ELb0ELb1ELb0ELb1ELb0ELb1ELb1ELb0ELb0ELb0EEENS1_21CollectiveEpilogueFwdINS6_IJSA_SC_SB_EEES9_SE_SG_Li384ELb1ELb0ELb0ELb0EEENS1_36VarlenDynamicPersistentTileSchedulerILi192ELi128ELi384ELi32ELb0ELb0ELb1ELb1ELb0ELb1EEEEEEEEEvNT_6ParamsE)
        /*0050*/ 	.word	0x00000004


	//----- nvinfo : EIATTR_FRAME_SIZE
	.align		4
.L_24:
        /*0054*/ 	.byte	0x04, 0x11
        /*0056*/ 	.short	(.L_26 - .L_25)
	.align		4
.L_25:
        /*0058*/ 	.word	index@(_ZN7cutlass13device_kernelIN5flash11enable_sm90INS1_16FlashAttnFwdSm90INS1_25CollectiveMainloopFwdSm90ILi2EN4cute5tupleIJNS5_1CILi1EEES8_S8_EEENS6_IJNS7_ILi192EEENS7_ILi128EEENS7_ILi64EEEEEELi64ENS_10bfloat16_tEfNS_4arch4Sm90ELb0ELb1ELb0ELb1ELb0ELb1ELb0ELb1ELb1ELb0ELb0ELb0EEENS1_21CollectiveEpilogueFwdINS6_IJSA_SC_SB_EEES9_SE_SG_Li384ELb1ELb0ELb0ELb0EEENS1_36VarlenDynamicPersistentTileSchedulerILi192ELi128ELi384ELi32ELb0ELb0ELb1ELb1ELb0ELb1EEEEEEEEEvNT_6ParamsE)
        /*005c*/ 	.word	0x00000000


	//----- nvinfo : EIATTR_REGCOUNT
	.align		4
.L_26:
        /*0060*/ 	.byte	0x04, 0x2f
        /*0062*/ 	.short	(.L_28 - .L_27)
	.align		4
.L_27:
        /*0064*/ 	.word	index@(_ZN7cutlass13device_kernelIN5flash11enable_sm90INS1_16FlashAttnFwdSm90INS1_25CollectiveMainloopFwdSm90ILi2EN4cute5tupleIJNS5_1CILi1EEES8_S8_EEENS6_IJNS7_ILi192EEENS7_ILi128EEENS7_ILi64EEEEEELi64ENS_10bfloat16_tEfNS_4arch4Sm90ELb0ELb1ELb0ELb1ELb0ELb0ELb0ELb1ELb1ELb0ELb0ELb0EEENS1_21CollectiveEpilogueFwdINS6_IJSA_SC_SB_EEES9_SE_SG_Li384ELb1ELb0ELb0ELb0EEENS1_36VarlenDynamicPersistentTileSchedulerILi192ELi128ELi384ELi32ELb0ELb0ELb1ELb1ELb0ELb1EEEEEEEEEvNT_6ParamsE)
        /*0068*/ 	.word	0x00000004


	//----- nvinfo : EIATTR_FRAME_SIZE
	.align		4
.L_28:
        /*006c*/ 	.byte	0x04, 0x11
        /*006e*/ 	.short	(.L_30 - .L_29)
	.align		4
.L_29:
        /*0070*/ 	.word	index@(_ZN7cutlass13device_kernelIN5flash11enable_sm90INS1_16FlashAttnFwdSm90INS1_25CollectiveMainloopFwdSm90ILi2EN4cute5tupleIJNS5_1CILi1EEES8_S8_EEENS6_IJNS7_ILi192EEENS7_ILi128EEENS7_ILi64EEEEEELi64ENS_10bfloat16_tEfNS_4arch4Sm90ELb0ELb1ELb0ELb1ELb0ELb0ELb0ELb1ELb1ELb0ELb0ELb0EEENS1_21CollectiveEpilogueFwdINS6_IJSA_SC_SB_EEES9_SE_SG_Li384ELb1ELb0ELb0ELb0EEENS1_36VarlenDynamicPersistentTileSchedulerILi192ELi128ELi384ELi32ELb0ELb0ELb1ELb1ELb0ELb1EEEEEEEEEvNT_6ParamsE)
        /*0074*/ 	.word	0x00000000


	//----- nvinfo : EIATTR_REGCOUNT
	.align		4
.L_30:
        /*0078*/ 	.byte	0x04, 0x2f
        /*007a*/ 	.short	(.L_32 - .L_31)
	.align		4
.L_31:
        /*007c*/ 	.word	index@(_ZN7cutlass13device_kernelIN5flash11enable_sm90INS1_16FlashAttnFwdSm90INS1_25CollectiveMainloopFwdSm90ILi2EN4cute5tupleIJNS5_1CILi1EEES8_S8_EEENS6_IJNS7_ILi192EEENS7_ILi128EEENS7_ILi64EEEEEELi64ENS_10bfloat16_tEfNS_4arch4Sm90ELb0ELb1ELb0ELb0ELb0ELb0ELb0ELb1ELb1ELb0ELb0ELb0EEENS1_21CollectiveEpilogueFwdINS6_IJSA_SC_SB_EEES9_SE_SG_Li384ELb0ELb0ELb0ELb0EEENS1_30DynamicPersistentTileSchedulerILi384ELi32ELb0ELb0ELb1EEEEEEEEEvNT_6ParamsE)
        /*0080*/ 	.word	0x00000004


	//----- nvinfo : EIATTR_FRAME_SIZE
	.align		4
.L_32:
        /*0084*/ 	.byte	0x04, 0x11
        /*0086*/ 	.short	(.L_34 - .L_33)
	.align		4
.L_33:
        /*0088*/ 	.word	index@(_ZN7cutlass13device_kernelIN5flash11enable_sm90INS1_16FlashAttnFwdSm90INS1_25CollectiveMainloopFwdSm90ILi2EN4cute5tupleIJNS5_1CILi1EEES8_S8_EEENS6_IJNS7_ILi192EEENS7_ILi128EEENS7_ILi64EEEEEELi64ENS_10bfloat16_tEfNS_4arch4Sm90ELb0ELb1ELb0ELb0ELb0ELb0ELb0ELb1ELb1ELb0ELb0ELb0EEENS1_21CollectiveEpilogueFwdINS6_IJSA_SC_SB_EEES9_SE_SG_Li384ELb0ELb0ELb0ELb0EEENS1_30DynamicPersistentTileSchedulerILi384ELi32ELb0ELb0ELb1EEEEEEEEEvNT_6ParamsE)
        /*008c*/ 	.word	0x00000000


	//----- nvinfo : EIATTR_REGCOUNT
	.align		4
.L_34:
        /*0090*/ 	.byte	0x04, 0x2f
        /*0092*/ 	.short	(.L_36 - .L_35)
	.align		4
.L_35:
        /*0094*/ 	.word	index@(_ZN7cutlass13device_kernelIN5flash11enable_sm90INS1_16FlashAttnFwdSm90INS1_25CollectiveMainloopFwdSm90ILi2EN4cute5tupleIJNS5_1CILi1EEES8_S8_EEENS6_IJNS7_ILi192EEESA_NS7_ILi64EEEEEELi64ENS_10bfloat16_tEfNS_4arch4Sm90ELb0ELb0ELb0ELb1ELb0ELb1ELb0ELb0ELb1ELb0ELb0ELb0EEENS1_21CollectiveEpilogueFwdINS6_IJSA_SB_SA_EEES9_SD_SF_Li384ELb1ELb0ELb0ELb0EEENS1_36VarlenDynamicPersistentTileSchedulerILi192ELi192ELi384ELi32ELb0ELb0ELb1ELb0ELb1ELb1EEEEEEEEEvNT_6ParamsE)
        /*0098*/ 	.word	0x00000004


	//----- nvinfo : EIATTR_FRAME_SIZE
	.align		4
.L_36:
        /*009c*/ 	.byte	0x04, 0x11
        /*009e*/ 	.short	(.L_38 - .L_37)
	.align		4
.L_37:
        /*00a0*/ 	.word	index@(_ZN7cutlass13device_kernelIN5flash11enable_sm90INS1_16FlashAttnFwdSm90INS1_25CollectiveMainloopFwdSm90ILi2EN4cute5tupleIJNS5_1CILi1EEES8_S8_EEENS6_IJNS7_ILi192EEESA_NS7_ILi64EEEEEELi64ENS_10bfloat16_tEfNS_4arch4Sm90ELb0ELb0ELb0ELb1ELb0ELb1ELb0ELb0ELb1ELb0ELb0ELb0EEENS1_21CollectiveEpilogueFwdINS6_IJSA_SB_SA_EEES9_SD_SF_Li384ELb1ELb0ELb0ELb0EEENS1_36VarlenDynamicPersistentTileSchedulerILi192ELi192ELi384ELi32ELb0ELb0ELb1ELb0ELb1ELb1EEEEEEEEEvNT_6ParamsE)
        /*00a4*/ 	.word	0x00000000


	//----- nvinfo : EIATTR_REGCOUNT
	.align		4
.L_38:
        /*00a8*/ 	.byte	0x04, 0x2f
        /*00aa*/ 	.short	(.L_40 - .L_39)
	.align		4
.L_39:
        /*00ac*/ 	.word	index@(_ZN7cutlass13device_kernelIN5flash11enable_sm90INS1_16FlashAttnFwdSm90INS1_25CollectiveMainloopFwdSm90ILi2EN4cute5tupleIJNS5_1CILi1EEES8_S8_EEENS6_IJNS7_ILi192EEESA_NS7_ILi64EEEEEELi64ENS_10bfloat16_tEfNS_4arch4Sm90ELb0ELb0ELb0ELb1ELb0ELb0ELb0ELb0ELb1ELb0ELb0ELb0EEENS1_21CollectiveEpilogueFwdINS6_IJSA_SB_SA_EEES9_SD_SF_Li384ELb1ELb0ELb0ELb0EEENS1_36VarlenDynamicPersistentTileSchedulerILi192ELi192ELi384ELi32ELb0ELb0ELb1ELb0ELb1ELb1EEEEEEEEEvNT_6ParamsE)
        /*00b0*/ 	.word	0x00000004


	//----- nvinfo : EIATTR_FRAME_SIZE
	.align		4
.L_40:
        /*00b4*/ 	.byte	0x04, 0x11
        /*00b6*/ 	.short	(.L_42 - .L_41)
	.align		4
.L_41:
        /*00b8*/ 	.word	index@(_ZN7cutlass13device_kernelIN5flash11enable_sm90INS1_16FlashAttnFwdSm90INS1_25CollectiveMainloopFwdSm90ILi2EN4cute5tupleIJNS5_1CILi1EEES8_S8_EEENS6_IJNS7_ILi192EEESA_NS7_ILi64EEEEEELi64ENS_10bfloat16_tEfNS_4arch4Sm90ELb0ELb0ELb0ELb1ELb0ELb0ELb0ELb0ELb1ELb0ELb0ELb0EEENS1_21CollectiveEpilogueFwdINS6_IJSA_SB_SA_EEES9_SD_SF_Li384ELb1ELb0ELb0ELb0EEENS1_36VarlenDynamicPersistentTileSchedulerILi192ELi192ELi384ELi32ELb0ELb0ELb1ELb0ELb1ELb1EEEEEEEEEvNT_6ParamsE)
        /*00bc*/ 	.word	0x00000000


	//----- nvinfo : EIATTR_REGCOUNT
	.align		4
.L_42:
        /*00c0*/ 	.byte	0x04, 0x2f
        /*00c2*/ 	.short	(.L_44 - .L_43)
	.align		4
.L_43:
        /*00c4*/ 	.word	index@(_ZN7cutlass13device_kernelIN5flash11enable_sm90INS1_16FlashAttnFwdSm90INS1_25CollectiveMainloopFwdSm90ILi2EN4cute5tupleIJNS5_1CILi1EEES8_S8_EEENS6_IJNS7_ILi192EEESA_NS7_ILi64EEEEEELi64ENS_10bfloat16_tEfNS_4arch4Sm90ELb0ELb0ELb0ELb0ELb0ELb0ELb0ELb0ELb1ELb0ELb0ELb0EEENS1_21CollectiveEpilogueFwdINS6_IJSA_SB_SA_EEES9_SD_SF_Li384ELb0ELb0ELb0ELb0EEENS1_29StaticPersistentTileSchedulerILb0EEEEEEEEEvNT_6ParamsE)
        /*00c8*/ 	.word	0x00000004


	//----- nvinfo : EIATTR_FRAME_SIZE
	.align		4
.L_44:
        /*00cc*/ 	.byte	0x04, 0x11
        /*00ce*/ 	.short	(.L_46 - .L_45)
	.align		4
.L_45:
        /*00d0*/ 	.word	index@(_ZN7cutlass13device_kernelIN5flash11enable_sm90INS1_16FlashAttnFwdSm90INS1_25CollectiveMainloopFwdSm90ILi2EN4cute5tupleIJNS5_1CILi1EEES8_S8_EEENS6_IJNS7_ILi192EEESA_NS7_ILi64EEEEEELi64ENS_10bfloat16_tEfNS_4arch4Sm90ELb0ELb0ELb0ELb0ELb0ELb0ELb0ELb0ELb1ELb0ELb0ELb0EEENS1_21CollectiveEpilogueFwdINS6_IJSA_SB_SA_EEES9_SD_SF_Li384ELb0ELb0ELb0ELb0EEENS1_29StaticPersistentTileSchedulerILb0EEEEEEEEEvNT_6ParamsE)
        /*00d4*/ 	.word	0x00000000


	//----- nvinfo : EIATTR_MIN_STACK_SIZE
	.align		4
.L_46:
        /*00d8*/ 	.byte	0x04, 0x12
        /*00da*/ 	.short	(.L_48 - .L_47)
	.align		4
.L_47:
        /*00dc*/ 	.word	index@(_ZN7cutlass13device_kernelIN5flash11enable_sm90INS1_16FlashAttnFwdSm90INS1_25CollectiveMainloopFwdSm90ILi2EN4cute5tupleIJNS5_1CILi1EEES8_S8_EEENS6_IJNS7_ILi192EEESA_NS7_ILi64EEEEEELi64ENS_10bfloat16_tEfNS_4arch4Sm90ELb0ELb0ELb0ELb0ELb0ELb0ELb0ELb0ELb1ELb0ELb0ELb0EEENS1_21CollectiveEpilogueFwdINS6_IJSA_SB_SA_EEES9_SD_SF_Li384ELb0ELb0ELb0ELb0EEENS1_29StaticPersistentTileSchedulerILb0EEEEEEEEEvNT_6ParamsE)
        /*00e0*/ 	.word	0x00000000


	//----- nvinfo : EIATTR_MIN_STACK_SIZE
	.align		4
.L_48:
        /*00e4*/ 	.byte	0x04, 0x12
        /*00e6*/ 	.short	(.L_50 - .L_49)
	.align		4
.L_49:
        /*00e8*/ 	.word	index@(_ZN7cutlass13device_kernelIN5flash11enable_sm90INS1_16FlashAttnFwdSm90INS1_25CollectiveMainloopFwdSm90ILi2EN4cute5tupleIJNS5_1CILi1EEES8_S8_EEENS6_IJNS7_ILi192EEESA_NS7_ILi64EEEEEELi64ENS_10bfloat16_tEfNS_4arch4Sm90ELb0ELb0ELb0ELb1ELb0ELb0ELb0ELb0ELb1ELb0ELb0ELb0EEENS1_21CollectiveEpilogueFwdINS6_IJSA_SB_SA_EEES9_SD_SF_Li384ELb1ELb0ELb0ELb0EEENS1_36VarlenDynamicPersistentTileSchedulerILi192ELi192ELi384ELi32ELb0ELb0ELb1ELb0ELb1ELb1EEEEEEEEEvNT_6ParamsE)
        /*00ec*/ 	.word	0x00000000


	//----- nvinfo : EIATTR_MIN_STACK_SIZE
	.align		4
.L_50:
        /*00f0*/ 	.byte	0x04, 0x12
        /*00f2*/ 	.short	(.L_52 - .L_51)
	.align		4
.L_51:
        /*00f4*/ 	.word	index@(_ZN7cutlass13device_kernelIN5flash11enable_sm90INS1_16FlashAttnFwdSm90INS1_25CollectiveMainloopFwdSm90ILi2EN4cute5tupleIJNS5_1CILi1EEES8_S8_EEENS6_IJNS7_ILi192EEESA_NS7_ILi64EEEEEELi64ENS_10bfloat16_tEfNS_4arch4Sm90ELb0ELb0ELb0ELb1ELb0ELb1ELb0ELb0ELb1ELb0ELb0ELb0EEENS1_21CollectiveEpilogueFwdINS6_IJSA_SB_SA_EEES9_SD_SF_Li384ELb1ELb0ELb0ELb0EEENS1_36VarlenDynamicPersistentTileSchedulerILi192ELi192ELi384ELi32ELb0ELb0ELb1ELb0ELb1ELb1EEEEEEEEEvNT_6ParamsE)
        /*00f8*/ 	.word	0x00000000


	//----- nvinfo : EIATTR_MIN_STACK_SIZE
	.align		4
.L_52:
        /*00fc*/ 	.byte	0x04, 0x12
        /*00fe*/ 	.short	(.L_54 - .L_53)
	.align		4
.L_53:
        /*0100*/ 	.word	index@(_ZN7cutlass13device_kernelIN5flash11enable_sm90INS1_16FlashAttnFwdSm90INS1_25CollectiveMainloopFwdSm90ILi2EN4cute5tupleIJNS5_1CILi1EEES8_S8_EEENS6_IJNS7_ILi192EEENS7_ILi128EEENS7_ILi64EEEEEELi64ENS_10bfloat16_tEfNS_4arch4Sm90ELb0ELb1ELb0ELb0ELb0ELb0ELb0ELb1ELb1ELb0ELb0ELb0EEENS1_21CollectiveEpilogueFwdINS6_IJSA_SC_SB_EEES9_SE_SG_Li384ELb0ELb0ELb0ELb0EEENS1_30DynamicPersistentTileSchedulerILi384ELi32ELb0ELb0ELb1EEEEEEEEEvNT_6ParamsE)
        /*0104*/ 	.word	0x00000000


	//----- nvinfo : EIATTR_MIN_STACK_SIZE
	.align		4
.L_54:
        /*0108*/ 	.byte	0x04, 0x12
        /*010a*/ 	.short	(.L_56 - .L_55)
	.align		4
.L_55:
        /*010c*/ 	.word	index@(_ZN7cutlass13device_kernelIN5flash11enable_sm90INS1_16FlashAttnFwdSm90INS1_25CollectiveMainloopFwdSm90ILi2EN4cute5tupleIJNS5_1CILi1EEES8_S8_EEENS6_IJNS7_ILi192EEENS7_ILi128EEENS7_ILi64EEEEEELi64ENS_10bfloat16_tEfNS_4arch4Sm90ELb0ELb1ELb0ELb1ELb0ELb0ELb0ELb1ELb1ELb0ELb0ELb0EEENS1_21CollectiveEpilogueFwdINS6_IJSA_SC_SB_EEES9_SE_SG_Li384ELb1ELb0ELb0ELb0EEENS1_36VarlenDynamicPersistentTileSchedulerILi192ELi128ELi384ELi32ELb0ELb0ELb1ELb1ELb0ELb1EEEEEEEEEvNT_6ParamsE)
        /*0110*/ 	.word	0x00000000


	//----- nvinfo : EIATTR_MIN_STACK_SIZE
	.align		4
.L_56:
        /*0114*/ 	.byte	0x04, 0x12
        /*0116*/ 	.short	(.L_58 - .L_57)
	.align		4
.L_57:
        /*0118*/ 	.word	index@(_ZN7cutlass13device_kernelIN5flash11enable_sm90INS1_16FlashAttnFwdSm90INS1_25CollectiveMainloopFwdSm90ILi2EN4cute5tupleIJNS5_1CILi1EEES8_S8_EEENS6_IJNS7_ILi192EEENS7_ILi128EEENS7_ILi64EEEEEELi64ENS_10bfloat16_tEfNS_4arch4Sm90ELb0ELb1ELb0ELb1ELb0ELb1ELb0ELb1ELb1ELb0ELb0ELb0EEENS1_21CollectiveEpilogueFwdINS6_IJSA_SC_SB_EEES9_SE_SG_Li384ELb1ELb0ELb0ELb0EEENS1_36VarlenDynamicPersistentTileSchedulerILi192ELi128ELi384ELi32ELb0ELb0ELb1ELb1ELb0ELb1EEEEEEEEEvNT_6ParamsE)
        /*011c*/ 	.word	0x00000000


	//----- nvinfo : EIATTR_MIN_STACK_SIZE
	.align		4
.L_58:
        /*0120*/ 	.byte	0x04, 0x12
        /*0122*/ 	.short	(.L_60 - .L_59)
	.align		4
.L_59:
        /*0124*/ 	.word	index@(_ZN7cutlass13device_kernelIN5flash11enable_sm90INS1_16FlashAttnFwdSm90INS1_25CollectiveMainloopFwdSm90ILi2EN4cute5tupleIJNS5_1CILi1EEES8_S8_EEENS6_IJNS7_ILi192EEENS7_ILi128EEENS7_ILi64EEEEEELi64ENS_10bfloat16_tEfNS_4arch4Sm90ELb1ELb0ELb0ELb0ELb0ELb0ELb0ELb1ELb1ELb0ELb0ELb0EEENS1_21CollectiveEpilogueFwdINS6_IJSA_SC_SB_EEES9_SE_SG_Li384ELb0ELb0ELb0ELb0EEENS1_30DynamicPersistentTileSchedulerILi384ELi32ELb0ELb0ELb1EEEEEEEEEvNT_6ParamsE)
        /*0128*/ 	.word	0x00000000


	//----- nvinfo : EIATTR_MIN_STACK_SIZE
	.align		4
.L_60:
        /*012c*/ 	.byte	0x04, 0x12
        /*012e*/ 	.short	(.L_62 - .L_61)
	.align		4
.L_61:
        /*0130*/ 	.word	index@(_ZN7cutlass13device_kernelIN5flash11enable_sm90INS1_16FlashAttnFwdSm90INS1_25CollectiveMainloopFwdSm90ILi2EN4cute5tupleIJNS5_1CILi1EEES8_S8_EEENS6_IJNS7_ILi192EEENS7_ILi128EEENS7_ILi64EEEEEELi64ENS_10bfloat16_tEfNS_4arch4Sm90ELb1ELb0ELb0ELb1ELb0ELb0ELb0ELb1ELb1ELb0ELb0ELb0EEENS1_21CollectiveEpilogueFwdINS6_IJSA_SC_SB_EEES9_SE_SG_Li384ELb1ELb0ELb0ELb0EEENS1_36VarlenDynamicPersistentTileSchedulerILi192ELi128ELi384ELi32ELb0ELb0ELb1ELb1ELb1ELb1EEEEEEEEEvNT_6ParamsE)
        /*0134*/ 	.word	0x00000000


	//----- nvinfo : EIATTR_MIN_STACK_SIZE
	.align		4
.L_62:
        /*0138*/ 	.byte	0x04, 0x12
        /*013a*/ 	.short	(.L_64 - .L_63)
	.align		4
.L_63:
        /*013c*/ 	.word	index@(_ZN7cutlass13device_kernelIN5flash11enable_sm90INS1_16FlashAttnFwdSm90INS1_25CollectiveMainloopFwdSm90ILi2EN4cute5tupleIJNS5_1CILi1EEES8_S8_EEENS6_IJNS7_ILi192EEENS7_ILi128EEENS7_ILi64EEEEEELi64ENS_10bfloat16_tEfNS_4arch4Sm90ELb1ELb0ELb0ELb1ELb0ELb1ELb0ELb1ELb1ELb0ELb0ELb0EEENS1_21CollectiveEpilogueFwdINS6_IJSA_SC_SB_EEES9_SE_SG_Li384ELb1ELb0ELb0ELb0EEENS1_36VarlenDynamicPersistentTileSchedulerILi192ELi128ELi384ELi32ELb0ELb0ELb1ELb1ELb1ELb1EEEEEEEEEvNT_6ParamsE)
        /*0140*/ 	.word	0x00000000
.L_64:


//--------------------- .nv.compat                --------------------------
	.section	.nv.compat,"",@"SHT_CUDA_COMPAT_INFO"
	.align	4
        /*0000*/ 	.byte	0x02, 0x09, 0x01, 0x00, 0x02, 0x02, 0x01, 0x00, 0x02, 0x05, 0x05, 0x00, 0x03, 0x07, 0x01, 0x01
        /*0010*/ 	.byte	0x02, 0x03, 0x00, 0x00, 0x02, 0x06, 0x01, 0x00, 0x04, 0x0b, 0x08, 0x00, 0x09, 0x00, 0x00, 0x00
        /*0020*/ 	.byte	0x00, 0x00, 0x00, 0x00


//--------------------- .nv.info._ZN7cutlass13device_kernelIN5flash11enable_sm90INS1_16FlashAttnFwdSm90INS1_25CollectiveMainloopFwdSm90ILi2EN4cute5tupleIJNS5_1CILi1EEES8_S8_EEENS6_IJNS7_ILi192EEESA_NS7_ILi64EEEEEELi64ENS_10bfloat16_tEfNS_4arch4Sm90ELb0ELb0ELb0ELb0ELb0ELb0ELb0ELb0ELb1ELb0ELb0ELb0EEENS1_21CollectiveEpilogueFwdINS6_IJSA_SB_SA_EEES9_SD_SF_Li384ELb0ELb0ELb0ELb0EEENS1_29StaticPersistentTileSchedulerILb0EEEEEEEEEvNT_6ParamsE --------------------------
	.section	.nv.info._ZN7cutlass13device_kernelIN5flash11enable_sm90INS1_16FlashAttnFwdSm90INS1_25CollectiveMainloopFwdSm90ILi2EN4cute5tupleIJNS5_1CILi1EEES8_S8_EEENS6_IJNS7_ILi192EEESA_NS7_ILi64EEEEEELi64ENS_10bfloat16_tEfNS_4arch4Sm90ELb0ELb0ELb0ELb0ELb0ELb0ELb0ELb0ELb1ELb0ELb0ELb0EEENS1_21CollectiveEpilogueFwdINS6_IJSA_SB_SA_EEES9_SD_SF_Li384ELb0ELb0ELb0ELb0EEENS1_29StaticPersistentTileSchedulerILb0EEEEEEEEEvNT_6ParamsE,"",@"SHT_CUDA_INFO"
	.sectionflags	@""
	.align	4


	//----- nvinfo : EIATTR_CUDA_API_VERSION
	.align		4
        /*0000*/ 	.byte	0x04, 0x37
        /*0002*/ 	.short	(.L_66 - .L_65)
.L_65:
        /*0004*/ 	.word	0x00000082


	//----- nvinfo : EIATTR_KPARAM_INFO
	.align		4
.L_66:
        /*0008*/ 	.byte	0x04, 0x17
        /*000a*/ 	.short	(.L_68 - .L_67)
.L_67:
        /*000c*/ 	.word	0x00000000
        /*0010*/ 	.short	0x0000
        /*0012*/ 	.short	0x0000
        /*0014*/ 	.byte	0x00, 0xf0, 0x01, 0x2e


	//----- nvinfo : EIATTR_SPARSE_MMA_MASK
	.align		4
.L_68:
        /*0018*/ 	.byte	0x03, 0x50
        /*001a*/ 	.short	0x0000


	//----- nvinfo : EIATTR_MAXREG_COUNT
	.align		4
        /*001c*/ 	.byte	0x03, 0x1b
        /*001e*/ 	.short	0x0080


	//----- nvinfo : EIATTR_MERCURY_ISA_VERSION
	.align		4
        /*0020*/ 	.byte	0x03, 0x5f
        /*0022*/ 	.short	0x0101


	//----- nvinfo : EIATTR_VRC_CTA_INIT_COUNT
	.align		4
        /*0024*/ 	.byte	0x02, 0x4a
	.zero		1
	.zero		1


	//----- nvinfo : EIATTR_EXIT_INSTR_OFFSETS
	.align		4
        /*0028*/ 	.byte	0x04, 0x1c
        /*002a*/ 	.short	(.L_70 - .L_69)


	//   ....[0]....
.L_69:
        /*002c*/ 	.word	0x00000010


	//----- nvinfo : EIATTR_MAX_THREADS
	.align		4
.L_70:
        /*0030*/ 	.byte	0x04, 0x05
        /*0032*/ 	.short	(.L_72 - .L_71)
.L_71:
        /*0034*/ 	.word	0x00000200
        /*0038*/ 	.word	0x00000001
        /*003c*/ 	.word	0x00000001


	//----- nvinfo : EIATTR_CBANK_PARAM_SIZE
	.align		4
.L_72:
        /*0040*/ 	.byte	0x03, 0x19
        /*0042*/ 	.short	0x0b80


	//----- nvinfo : EIATTR_PARAM_CBANK
	.align		4
        /*0044*/ 	.byte	0x04, 0x0a
        /*0046*/ 	.short	(.L_74 - .L_73)
	.align		4
.L_73:
        /*0048*/ 	.word	index@(.nv.constant0._ZN7cutlass13device_kernelIN5flash11enable_sm90INS1_16FlashAttnFwdSm90INS1_25CollectiveMainloopFwdSm90ILi2EN4cute5tupleIJNS5_1CILi1EEES8_S8_EEENS6_IJNS7_ILi192EEESA_NS7_ILi64EEEEEELi64ENS_10bfloat16_tEfNS_4arch4Sm90ELb0ELb0ELb0ELb0ELb0ELb0ELb0ELb0ELb1ELb0ELb0ELb0EEENS1_21CollectiveEpilogueFwdINS6_IJSA_SB_SA_EEES9_SD_SF_Li384ELb0ELb0ELb0ELb0EEENS1_29StaticPersistentTileSchedulerILb0EEEEEEEEEvNT_6ParamsE)
        /*004c*/ 	.short	0x0380
        /*004e*/ 	.short	0x0b80


	//----- nvinfo : EIATTR_SW_WAR
	.align		4
.L_74:
        /*0050*/ 	.byte	0x04, 0x36
        /*0052*/ 	.short	(.L_76 - .L_75)
.L_75:
        /*0054*/ 	.word	0x00000008
.L_76:


//--------------------- .nv.info._ZN7cutlass13device_kernelIN5flash11enable_sm90INS1_16FlashAttnFwdSm90INS1_25CollectiveMainloopFwdSm90ILi2EN4cute5tupleIJNS5_1CILi1EEES8_S8_EEENS6_IJNS7_ILi192EEESA_NS7_ILi64EEEEEELi64ENS_10bfloat16_tEfNS_4arch4Sm90ELb0ELb0ELb0ELb1ELb0ELb0ELb0ELb0ELb1ELb0ELb0ELb0EEENS1_21CollectiveEpilogueFwdINS6_IJSA_SB_SA_EEES9_SD_SF_Li384ELb1ELb0ELb0ELb0EEENS1_36VarlenDynamicPersistentTileSchedulerILi192ELi192ELi384ELi32ELb0ELb0ELb1ELb0ELb1ELb1EEEEEEEEEvNT_6ParamsE --------------------------
	.section	.nv.info._ZN7cutlass13device_kernelIN5flash11enable_sm90INS1_16FlashAttnFwdSm90INS1_25CollectiveMainloopFwdSm90ILi2EN4cute5tupleIJNS5_1CILi1EEES8_S8_EEENS6_IJNS7_ILi192EEESA_NS7_ILi64EEEEEELi64ENS_10bfloat16_tEfNS_4arch4Sm90ELb0ELb0ELb0ELb1ELb0ELb0ELb0ELb0ELb1ELb0ELb0ELb0EEENS1_21CollectiveEpilogueFwdINS6_IJSA_SB_SA_EEES9_SD_SF_Li384ELb1ELb0ELb0ELb0EEENS1_36VarlenDynamicPersistentTileSchedulerILi192ELi192ELi384ELi32ELb0ELb0ELb1ELb0ELb1ELb1EEEEEEEEEvNT_6ParamsE,"",@"SHT_CUDA_INFO"
	.sectionflags	@""
	.align	4


	//----- nvinfo : EIATTR_CUDA_API_VERSION
	.align		4
        /*0000*/ 	.byte	0x04, 0x37
        /*0002*/ 	.short	(.L_78 - .L_77)
.L_77:
        /*0004*/ 	.word	0x00000082


	//----- nvinfo : EIATTR_KPARAM_INFO
	.align		4
.L_78:
        /*0008*/ 	.byte	0x04, 0x17
        /*000a*/ 	.short	(.L_80 - .L_79)
.L_79:
        /*000c*/ 	.word	0x00000000
        /*0010*/ 	.short	0x0000
        /*0012*/ 	.short	0x0000
        /*0014*/ 	.byte	0x00, 0xf0, 0x01, 0x28


	//----- nvinfo : EIATTR_SPARSE_MMA_MASK
	.align		4
.L_80:
        /*0018*/ 	.byte	0x03, 0x50
        /*001a*/ 	.short	0x0000


	//----- nvinfo : EIATTR_MAXREG_COUNT
	.align		4
        /*001c*/ 	.byte	0x03, 0x1b
        /*001e*/ 	.short	0x0080


	//----- nvinfo : EIATTR_MERCURY_ISA_VERSION
	.align		4
        /*0020*/ 	.byte	0x03, 0x5f
        /*0022*/ 	.short	0x0101


	//----- nvinfo : EIATTR_VRC_CTA_INIT_COUNT
	.align		4
        /*0024*/ 	.byte	0x02, 0x4a
	.zero		1
	.zero		1


	//----- nvinfo : EIATTR_EXIT_INSTR_OFFSETS
	.align		4
        /*0028*/ 	.byte	0x04, 0x1c
        /*002a*/ 	.short	(.L_82 - .L_81)


	//   ....[0]....
.L_81:
        /*002c*/ 	.word	0x00000010


	//----- nvinfo : EIATTR_MAX_THREADS
	.align		4
.L_82:
        /*0030*/ 	.byte	0x04, 0x05
        /*0032*/ 	.short	(.L_84 - .L_83)
.L_83:
        /*0034*/ 	.word	0x00000200
        /*0038*/ 	.word	0x00000001
        /*003c*/ 	.word	0x00000001


	//----- nvinfo : EIATTR_CBANK_PARAM_SIZE
	.align		4
.L_84:
        /*0040*/ 	.byte	0x03, 0x19
        /*0042*/ 	.short	0x0a00


	//----- nvinfo : EIATTR_PARAM_CBANK
	.align		4
        /*0044*/ 	.byte	0x04, 0x0a
        /*0046*/ 	.short	(.L_86 - .L_85)
	.align		4
.L_85:
        /*0048*/ 	.word	index@(.nv.constant0._ZN7cutlass13device_kernelIN5flash11enable_sm90INS1_16FlashAttnFwdSm90INS1_25CollectiveMainloopFwdSm90ILi2EN4cute5tupleIJNS5_1CILi1EEES8_S8_EEENS6_IJNS7_ILi192EEESA_NS7_ILi64EEEEEELi64ENS_10bfloat16_tEfNS_4arch4Sm90ELb0ELb0ELb0ELb1ELb0ELb0ELb0ELb0ELb1ELb0ELb0ELb0EEENS1_21CollectiveEpilogueFwdINS6_IJSA_SB_SA_EEES9_SD_SF_Li384ELb1ELb0ELb0ELb0EEENS1_36VarlenDynamicPersistentTileSchedulerILi192ELi192ELi384ELi32ELb0ELb0ELb1ELb0ELb1ELb1EEEEEEEEEvNT_6ParamsE)
        /*004c*/ 	.short	0x0380
        /*004e*/ 	.short	0x0a00


	//----- nvinfo : EIATTR_SW_WAR
	.align		4
.L_86:
        /*0050*/ 	.byte	0x04, 0x36
        /*0052*/ 	.short	(.L_88 - .L_87)
.L_87:
        /*0054*/ 	.word	0x00000008
.L_88:


//--------------------- .nv.info._ZN7cutlass13device_kernelIN5flash11enable_sm90INS1_16FlashAttnFwdSm90INS1_25CollectiveMainloopFwdSm90ILi2EN4cute5tupleIJNS5_1CILi1EEES8_S8_EEENS6_IJNS7_ILi192EEESA_NS7_ILi64EEEEEELi64ENS_10bfloat16_tEfNS_4arch4Sm90ELb0ELb0ELb0ELb1ELb0ELb1ELb0ELb0ELb1ELb0ELb0ELb0EEENS1_21CollectiveEpilogueFwdINS6_IJSA_SB_SA_EEES9_SD_SF_Li384ELb1ELb0ELb0ELb0EEENS1_36VarlenDynamicPersistentTileSchedulerILi192ELi192ELi384ELi32ELb0ELb0ELb1ELb0ELb1ELb1EEEEEEEEEvNT_6ParamsE --------------------------
	.section	.nv.info._ZN7cutlass13device_kernelIN5flash11enable_sm90INS1_16FlashAttnFwdSm90INS1_25CollectiveMainloopFwdSm90ILi2EN4cute5tupleIJNS5_1CILi1EEES8_S8_EEENS6_IJNS7_ILi192EEESA_NS7_ILi64EEEEEELi64ENS_10bfloat16_tEfNS_4arch4Sm90ELb0ELb0ELb0ELb1ELb0ELb1ELb0ELb0ELb1ELb0ELb0ELb0EEENS1_21CollectiveEpilogueFwdINS6_IJSA_SB_SA_EEES9_SD_SF_Li384ELb1ELb0ELb0ELb0EEENS1_36VarlenDynamicPersistentTileSchedulerILi192ELi192ELi384ELi32ELb0ELb0ELb1ELb0ELb1ELb1EEEEEEEEEvNT_6ParamsE,"",@"SHT_CUDA_INFO"
	.sectionflags	@""
	.align	4


	//----- nvinfo : EIATTR_CUDA_API_VERSION
	.align		4
        /*0000*/ 	.byte	0x04, 0x37
        /*0002*/ 	.short	(.L_90 - .L_89)
.L_89:
        /*0004*/ 	.word	0x00000082


	//----- nvinfo : EIATTR_KPARAM_INFO
	.align		4
.L_90:
        /*0008*/ 	.byte	0x04, 0x17
        /*000a*/ 	.short	(.L_92 - .L_91)
.L_91:
        /*000c*/ 	.word	0x00000000
        /*0010*/ 	.short	0x0000
        /*0012*/ 	.short	0x0000
        /*0014*/ 	.byte	0x00, 0xf0, 0x01, 0x28


	//----- nvinfo : EIATTR_SPARSE_MMA_MASK
	.align		4
.L_92:
        /*0018*/ 	.byte	0x03, 0x50
        /*001a*/ 	.short	0x0000


	//----- nvinfo : EIATTR_MAXREG_COUNT
	.align		4
        /*001c*/ 	.byte	0x03, 0x1b
        /*001e*/ 	.short	0x0080


	//----- nvinfo : EIATTR_MERCURY_ISA_VERSION
	.align		4
        /*0020*/ 	.byte	0x03, 0x5f
        /*0022*/ 	.short	0x0101


	//----- nvinfo : EIATTR_VRC_CTA_INIT_COUNT
	.align		4
        /*0024*/ 	.byte	0x02, 0x4a
	.zero		1
	.zero		1


	//----- nvinfo : EIATTR_EXIT_INSTR_OFFSETS
	.align		4
        /*0028*/ 	.byte	0x04, 0x1c
        /*002a*/ 	.short	(.L_94 - .L_93)


	//   ....[0]....
.L_93:
        /*002c*/ 	.word	0x00000010


	//----- nvinfo : EIATTR_MAX_THREADS
	.align		4
.L_94:
        /*0030*/ 	.byte	0x04, 0x05
        /*0032*/ 	.short	(.L_96 - .L_95)
.L_95:
        /*0034*/ 	.word	0x00000200
        /*0038*/ 	.word	0x00000001
        /*003c*/ 	.word	0x00000001


	//----- nvinfo : EIATTR_CBANK_PARAM_SIZE
	.align		4
.L_96:
        /*0040*/ 	.byte	0x03, 0x19
        /*0042*/ 	.short	0x0a00


	//----- nvinfo : EIATTR_PARAM_CBANK
	.align		4
        /*0044*/ 	.byte	0x04, 0x0a
        /*0046*/ 	.short	(.L_98 - .L_97)
	.align		4
.L_97:
        /*0048*/ 	.word	index@(.nv.constant0._ZN7cutlass13device_kernelIN5flash11enable_sm90INS1_16FlashAttnFwdSm90INS1_25CollectiveMainloopFwdSm90ILi2EN4cute5tupleIJNS5_1CILi1EEES8_S8_EEENS6_IJNS7_ILi192EEESA_NS7_ILi64EEEEEELi64ENS_10bfloat16_tEfNS_4arch4Sm90ELb0ELb0ELb0ELb1ELb0ELb1ELb0ELb0ELb1ELb0ELb0ELb0EEENS1_21CollectiveEpilogueFwdINS6_IJSA_SB_SA_EEES9_SD_SF_Li384ELb1ELb0ELb0ELb0EEENS1_36VarlenDynamicPersistentTileSchedulerILi192ELi192ELi384ELi32ELb0ELb0ELb1ELb0ELb1ELb1EEEEEEEEEvNT_6ParamsE)
        /*004c*/ 	.short	0x0380
        /*004e*/ 	.short	0x0a00


	//----- nvinfo : EIATTR_SW_WAR
	.align		4
.L_98:
        /*0050*/ 	.byte	0x04, 0x36
        /*0052*/ 	.short	(.L_100 - .L_99)
.L_99:
        /*0054*/ 	.word	0x00000008
.L_100:


//--------------------- .nv.info._ZN7cutlass13device_kernelIN5flash11enable_sm90INS1_16FlashAttnFwdSm90INS1_25CollectiveMainloopFwdSm90ILi2EN4cute5tupleIJNS5_1CILi1EEES8_S8_EEENS6_IJNS7_ILi192EEENS7_ILi128EEENS7_ILi64EEEEEELi64ENS_10bfloat16_tEfNS_4arch4Sm90ELb0ELb1ELb0ELb0ELb0ELb0ELb0ELb1ELb1ELb0ELb0ELb0EEENS1_21CollectiveEpilogueFwdINS6_IJSA_SC_SB_EEES9_SE_SG_Li384ELb0ELb0ELb0ELb0EEENS1_30DynamicPersistentTileSchedulerILi384ELi32ELb0ELb0ELb1EEEEEEEEEvNT_6ParamsE --------------------------
	.section	.nv.info._ZN7cutlass13device_kernelIN5flash11enable_sm90INS1_16FlashAttnFwdSm90INS1_25CollectiveMainloopFwdSm90ILi2EN4cute5tupleIJNS5_1CILi1EEES8_S8_EEENS6_IJNS7_ILi192EEENS7_ILi128EEENS7_ILi64EEEEEELi64ENS_10bfloat16_tEfNS_4arch4Sm90ELb0ELb1ELb0ELb0ELb0ELb0ELb0ELb1ELb1ELb0ELb0ELb0EEENS1_21CollectiveEpilogueFwdINS6_IJSA_SC_SB_EEES9_SE_SG_Li384ELb0ELb0ELb0ELb0EEENS1_30DynamicPersistentTileSchedulerILi384ELi32ELb0ELb0ELb1EEEEEEEEEvNT_6ParamsE,"",@"SHT_CUDA_INFO"
	.sectionflags	@""
	.align	4


	//----- nvinfo : EIATTR_CUDA_API_VERSION
	.align		4
        /*0000*/ 	.byte	0x04, 0x37
        /*0002*/ 	.short	(.L_102 - .L_101)
.L_101:
        /*0004*/ 	.word	0x00000082


	//----- nvinfo : EIATTR_KPARAM_INFO
	.align		4
.L_102:
        /*0008*/ 	.byte	0x04, 0x17
        /*000a*/ 	.short	(.L_104 - .L_103)
.L_103:
        /*000c*/ 	.word	0x00000000
        /*0010*/ 	.short	0x0000
        /*0012*/ 	.short	0x0000
        /*0014*/ 	.byte	0x00, 0xf0, 0x01, 0x2e


	//----- nvinfo : EIATTR_SPARSE_MMA_MASK
	.align		4
.L_104:
        /*0018*/ 	.byte	0x03, 0x50
        /*001a*/ 	.short	0x0000


	//----- nvinfo : EIATTR_MAXREG_COUNT
	.align		4
        /*001c*/ 	.byte	0x03, 0x1b
        /*001e*/ 	.short	0x0080


	//----- nvinfo : EIATTR_MERCURY_ISA_VERSION
	.align		4
        /*0020*/ 	.byte	0x03, 0x5f
        /*0022*/ 	.short	0x0101


	//----- nvinfo : EIATTR_VRC_CTA_INIT_COUNT
	.align		4
        /*0024*/ 	.byte	0x02, 0x4a
	.zero		1
	.zero		1


	//----- nvinfo : EIATTR_EXIT_INSTR_OFFSETS
	.align		4
        /*0028*/ 	.byte	0x04, 0x1c
        /*002a*/ 	.short	(.L_106 - .L_105)


	//   ....[0]....
.L_105:
        /*002c*/ 	.word	0x00000010


	//----- nvinfo : EIATTR_MAX_THREADS
	.align		4
.L_106:
        /*0030*/ 	.byte	0x04, 0x05
        /*0032*/ 	.short	(.L_108 - .L_107)
.L_107:
        /*0034*/ 	.word	0x00000200
        /*0038*/ 	.word	0x00000001
        /*003c*/ 	.word	0x00000001


	//----- nvinfo : EIATTR_CBANK_PARAM_SIZE
	.align		4
.L_108:
        /*0040*/ 	.byte	0x03, 0x19
        /*0042*/ 	.short	0x0b80


	//----- nvinfo : EIATTR_PARAM_CBANK
	.align		4
        /*0044*/ 	.byte	0x04, 0x0a
        /*0046*/ 	.short	(.L_110 - .L_109)
	.align		4
.L_109:
        /*0048*/ 	.word	index@(.nv.constant0._ZN7cutlass13device_kernelIN5flash11enable_sm90INS1_16FlashAttnFwdSm90INS1_25CollectiveMainloopFwdSm90ILi2EN4cute5tupleIJNS5_1CILi1EEES8_S8_EEENS6_IJNS7_ILi192EEENS7_ILi128EEENS7_ILi64EEEEEELi64ENS_10bfloat16_tEfNS_4arch4Sm90ELb0ELb1ELb0ELb0ELb0ELb0ELb0ELb1ELb1ELb0ELb0ELb0EEENS1_21CollectiveEpilogueFwdINS6_IJSA_SC_SB_EEES9_SE_SG_Li384ELb0ELb0ELb0ELb0EEENS1_30DynamicPersistentTileSchedulerILi384ELi32ELb0ELb0ELb1EEEEEEEEEvNT_6ParamsE)
        /*004c*/ 	.short	0x0380
        /*004e*/ 	.short	0x0b80


	//----- nvinfo : EIATTR_SW_WAR
	.align		4
.L_110:
        /*0050*/ 	.byte	0x04, 0x36
        /*0052*/ 	.short	(.L_112 - .L_111)
.L_111:
        /*0054*/ 	.word	0x00000008
.L_112:


//--------------------- .nv.info._ZN7cutlass13device_kernelIN5flash11enable_sm90INS1_16FlashAttnFwdSm90INS1_25CollectiveMainloopFwdSm90ILi2EN4cute5tupleIJNS5_1CILi1EEES8_S8_EEENS6_IJNS7_ILi192EEENS7_ILi128EEENS7_ILi64EEEEEELi64ENS_10bfloat16_tEfNS_4arch4Sm90ELb0ELb1ELb0ELb1ELb0ELb0ELb0ELb1ELb1ELb0ELb0ELb0EEENS1_21CollectiveEpilogueFwdINS6_IJSA_SC_SB_EEES9_SE_SG_Li384ELb1ELb0ELb0ELb0EEENS1_36VarlenDynamicPersistentTileSchedulerILi192ELi128ELi384ELi32ELb0ELb0ELb1ELb1ELb0ELb1EEEEEEEEEvNT_6ParamsE --------------------------
	.section	.nv.info._ZN7cutlass13device_kernelIN5flash11enable_sm90INS1_16FlashAttnFwdSm90INS1_25CollectiveMainloopFwdSm90ILi2EN4cute5tupleIJNS5_1CILi1EEES8_S8_EEENS6_IJNS7_ILi192EEENS7_ILi128EEENS7_ILi64EEEEEELi64ENS_10bfloat16_tEfNS_4arch4Sm90ELb0ELb1ELb0ELb1ELb0ELb0ELb0ELb1ELb1ELb0ELb0ELb0EEENS1_21CollectiveEpilogueFwdINS6_IJSA_SC_SB_EEES9_SE_SG_Li384ELb1ELb0ELb0ELb0EEENS1_36VarlenDynamicPersistentTileSchedulerILi192ELi128ELi384ELi32ELb0ELb0ELb1ELb1ELb0ELb1EEEEEEEEEvNT_6ParamsE,"",@"SHT_CUDA_INFO"
	.sectionflags	@""
	.align	4


	//----- nvinfo : EIATTR_CUDA_API_VERSION
	.align		4
        /*0000*/ 	.byte	0x04, 0x37
        /*0002*/ 	.short	(.L_114 - .L_113)
.L_113:
        /*0004*/ 	.word	0x00000082


	//----- nvinfo : EIATTR_KPARAM_INFO
	.align		4
.L_114:
        /*0008*/ 	.byte	0x04, 0x17
        /*000a*/ 	.short	(.L_116 - .L_115)
.L_115:
        /*000c*/ 	.word	0x00000000
        /*0010*/ 	.short	0x0000
        /*0012*/ 	.short	0x0000
        /*0014*/ 	.byte	0x00, 0xf0, 0x01, 0x28


	//----- nvinfo : EIATTR_SPARSE_MMA_MASK
	.align		4
.L_116:
        /*0018*/ 	.byte	0x03, 0x50
        /*001a*/ 	.short	0x0000


	//----- nvinfo : EIATTR_MAXREG_COUNT
	.align		4
        /*001c*/ 	.byte	0x03, 0x1b
        /*001e*/ 	.short	0x0080


	//----- nvinfo : EIATTR_MERCURY_ISA_VERSION
	.align		4
        /*0020*/ 	.byte	0x03, 0x5f
        /*0022*/ 	.short	0x0101


	//----- nvinfo : EIATTR_VRC_CTA_INIT_COUNT
	.align		4
        /*0024*/ 	.byte	0x02, 0x4a
	.zero		1
	.zero		1


	//----- nvinfo : EIATTR_EXIT_INSTR_OFFSETS
	.align		4
        /*0028*/ 	.byte	0x04, 0x1c
        /*002a*/ 	.short	(.L_118 - .L_117)


	//   ....[0]....
.L_117:
        /*002c*/ 	.word	0x00000010


	//----- nvinfo : EIATTR_MAX_THREADS
	.align		4
.L_118:
        /*0030*/ 	.byte	0x04, 0x05
        /*0032*/ 	.short	(.L_120 - .L_119)
.L_119:
        /*0034*/ 	.word	0x00000200
        /*0038*/ 	.word	0x00000001
        /*003c*/ 	.word	0x00000001


	//----- nvinfo : EIATTR_CBANK_PARAM_SIZE
	.align		4
.L_120:
        /*0040*/ 	.byte	0x03, 0x19
        /*0042*/ 	.short	0x0a00


	//----- nvinfo : EIATTR_PARAM_CBANK
	.align		4
        /*0044*/ 	.byte	0x04, 0x0a
        /*0046*/ 	.short	(.L_122 - .L_121)
	.align		4
.L_121:
        /*0048*/ 	.word	index@(.nv.constant0._ZN7cutlass13device_kernelIN5flash11enable_sm90INS1_16FlashAttnFwdSm90INS1_25CollectiveMainloopFwdSm90ILi2EN4cute5tupleIJNS5_1CILi1EEES8_S8_EEENS6_IJNS7_ILi192EEENS7_ILi128EEENS7_ILi64EEEEEELi64ENS_10bfloat16_tEfNS_4arch4Sm90ELb0ELb1ELb0ELb1ELb0ELb0ELb0ELb1ELb1ELb0ELb0ELb0EEENS1_21CollectiveEpilogueFwdINS6_IJSA_SC_SB_EEES9_SE_SG_Li384ELb1ELb0ELb0ELb0EEENS1_36VarlenDynamicPersistentTileSchedulerILi192ELi128ELi384ELi32ELb0ELb0ELb1ELb1ELb0ELb1EEEEEEEEEvNT_6ParamsE)
        /*004c*/ 	.short	0x0380
        /*004e*/ 	.short	0x0a00


	//----- nvinfo : EIATTR_SW_WAR
	.align		4
.L_122:
        /*0050*/ 	.byte	0x04, 0x36
        /*0052*/ 	.short	(.L_124 - .L_123)
.L_123:
        /*0054*/ 	.word	0x00000008
.L_124:


//--------------------- .nv.info._ZN7cutlass13device_kernelIN5flash11enable_sm90INS1_16FlashAttnFwdSm90INS1_25CollectiveMainloopFwdSm90ILi2EN4cute5tupleIJNS5_1CILi1EEES8_S8_EEENS6_IJNS7_ILi192EEENS7_ILi128EEENS7_ILi64EEEEEELi64ENS_10bfloat16_tEfNS_4arch4Sm90ELb0ELb1ELb0ELb1ELb0ELb1ELb0ELb1ELb1ELb0ELb0ELb0EEENS1_21CollectiveEpilogueFwdINS6_IJSA_SC_SB_EEES9_SE_SG_Li384ELb1ELb0ELb0ELb0EEENS1_36VarlenDynamicPersistentTileSchedulerILi192ELi128ELi384ELi32ELb0ELb0ELb1ELb1ELb0ELb1EEEEEEEEEvNT_6ParamsE --------------------------
	.section	.nv.info._ZN7cutlass13device_kernelIN5flash11enable_sm90INS1_16FlashAttnFwdSm90INS1_25CollectiveMainloopFwdSm90ILi2EN4cute5tupleIJNS5_1CILi1EEES8_S8_EEENS6_IJNS7_ILi192EEENS7_ILi128EEENS7_ILi64EEEEEELi64ENS_10bfloat16_tEfNS_4arch4Sm90ELb0ELb1ELb0ELb1ELb0ELb1ELb0ELb1ELb1ELb0ELb0ELb0EEENS1_21CollectiveEpilogueFwdINS6_IJSA_SC_SB_EEES9_SE_SG_Li384ELb1ELb0ELb0ELb0EEENS1_36VarlenDynamicPersistentTileSchedulerILi192ELi128ELi384ELi32ELb0ELb0ELb1ELb1ELb0ELb1EEEEEEEEEvNT_6ParamsE,"",@"SHT_CUDA_INFO"
	.sectionflags	@""
	.align	4


	//----- nvinfo : EIATTR_CUDA_API_VERSION
	.align		4
        /*0000*/ 	.byte	0x04, 0x37
        /*0002*/ 	.short	(.L_126 - .L_125)
.L_125:
        /*0004*/ 	.word	0x00000082


	//----- nvinfo : EIATTR_KPARAM_INFO
	.align		4
.L_126:
        /*0008*/ 	.byte	0x04, 0x17
        /*000a*/ 	.short	(.L_128 - .L_127)
.L_127:
        /*000c*/ 	.word	0x00000000
        /*0010*/ 	.short	0x0000
        /*0012*/ 	.short	0x0000
        /*0014*/ 	.byte	0x00, 0xf0, 0x01, 0x28


	//----- nvinfo : EIATTR_SPARSE_MMA_MASK
	.align		4
.L_128:
        /*0018*/ 	.byte	0x03, 0x50
        /*001a*/ 	.short	0x0000


	//----- nvinfo : EIATTR_MAXREG_COUNT
	.align		4
        /*001c*/ 	.byte	0x03, 0x1b
        /*001e*/ 	.short	0x0080


	//----- nvinfo : EIATTR_MERCURY_ISA_VERSION
	.align		4
        /*0020*/ 	.byte	0x03, 0x5f
        /*0022*/ 	.short	0x0101


	//----- nvinfo : EIATTR_VRC_CTA_INIT_COUNT
	.align		4
        /*0024*/ 	.byte	0x02, 0x4a
	.zero		1
	.zero		1


	//----- nvinfo : EIATTR_EXIT_INSTR_OFFSETS
	.align		4
        /*0028*/ 	.byte	0x04, 0x1c
        /*002a*/ 	.short	(.L_130 - .L_129)


	//   ....[0]....
.L_129:
        /*002c*/ 	.word	0x00000010


	//----- nvinfo : EIATTR_MAX_THREADS
	.align		4
.L_130:
        /*0030*/ 	.byte	0x04, 0x05
        /*0032*/ 	.short	(.L_132 - .L_131)
.L_131:
        /*0034*/ 	.word	0x00000200
        /*0038*/ 	.word	0x00000001
        /*003c*/ 	.word	0x00000001


	//----- nvinfo : EIATTR_CBANK_PARAM_SIZE
	.align		4
.L_132:
        /*0040*/ 	.byte	0x03, 0x19
        /*0042*/ 	.short	0x0a00


	//----- nvinfo : EIATTR_PARAM_CBANK
	.align		4
        /*0044*/ 	.byte	0x04, 0x0a
        /*0046*/ 	.short	(.L_134 - .L_133)
	.align		4
.L_133:
        /*0048*/ 	.word	index@(.nv.constant0._ZN7cutlass13device_kernelIN5flash11enable_sm90INS1_16FlashAttnFwdSm90INS1_25CollectiveMainloopFwdSm90ILi2EN4cute5tupleIJNS5_1CILi1EEES8_S8_EEENS6_IJNS7_ILi192EEENS7_ILi128EEENS7_ILi64EEEEEELi64ENS_10bfloat16_tEfNS_4arch4Sm90ELb0ELb1ELb0ELb1ELb0ELb1ELb0ELb1ELb1ELb0ELb0ELb0EEENS1_21CollectiveEpilogueFwdINS6_IJSA_SC_SB_EEES9_SE_SG_Li384ELb1ELb0ELb0ELb0EEENS1_36VarlenDynamicPersistentTileSchedulerILi192ELi128ELi384ELi32ELb0ELb0ELb1ELb1ELb0ELb1EEEEEEEEEvNT_6ParamsE)
        /*004c*/ 	.short	0x0380
        /*004e*/ 	.short	0x0a00


	//----- nvinfo : EIATTR_SW_WAR
	.align		4
.L_134:
        /*0050*/ 	.byte	0x04, 0x36
        /*0052*/ 	.short	(.L_136 - .L_135)
.L_135:
        /*0054*/ 	.word	0x00000008
.L_136:


//--------------------- .nv.info._ZN7cutlass13device_kernelIN5flash11enable_sm90INS1_16FlashAttnFwdSm90INS1_25CollectiveMainloopFwdSm90ILi2EN4cute5tupleIJNS5_1CILi1EEES8_S8_EEENS6_IJNS7_ILi192EEENS7_ILi128EEENS7_ILi64EEEEEELi64ENS_10bfloat16_tEfNS_4arch4Sm90ELb1ELb0ELb0ELb0ELb0ELb0ELb0ELb1ELb1ELb0ELb0ELb0EEENS1_21CollectiveEpilogueFwdINS6_IJSA_SC_SB_EEES9_SE_SG_Li384ELb0ELb0ELb0ELb0EEENS1_30DynamicPersistentTileSchedulerILi384ELi32ELb0ELb0ELb1EEEEEEEEEvNT_6ParamsE --------------------------
	.section	.nv.info._ZN7cutlass13device_kernelIN5flash11enable_sm90INS1_16FlashAttnFwdSm90INS1_25CollectiveMainloopFwdSm90ILi2EN4cute5tupleIJNS5_1CILi1EEES8_S8_EEENS6_IJNS7_ILi192EEENS7_ILi128EEENS7_ILi64EEEEEELi64ENS_10bfloat16_tEfNS_4arch4Sm90ELb1ELb0ELb0ELb0ELb0ELb0ELb0ELb1ELb1ELb0ELb0ELb0EEENS1_21CollectiveEpilogueFwdINS6_IJSA_SC_SB_EEES9_SE_SG_Li384ELb0ELb0ELb0ELb0EEENS1_30DynamicPersistentTileSchedulerILi384ELi32ELb0ELb0ELb1EEEEEEEEEvNT_6ParamsE,"",@"SHT_CUDA_INFO"
	.sectionflags	@""
	.align	4


	//----- nvinfo : EIATTR_CUDA_API_VERSION
	.align		4
        /*0000*/ 	.byte	0x04, 0x37
        /*0002*/ 	.short	(.L_138 - .L_137)
.L_137:
        /*0004*/ 	.word	0x00000082


	//----- nvinfo : EIATTR_KPARAM_INFO
	.align		4
.L_138:
        /*0008*/ 	.byte	0x04, 0x17
        /*000a*/ 	.short	(.L_140 - .L_139)
.L_139:
        /*000c*/ 	.word	0x00000000
        /*0010*/ 	.short	0x0000
        /*0012*/ 	.short	0x0000
        /*0014*/ 	.byte	0x00, 0xf0, 0x01, 0x2e


	//----- nvinfo : EIATTR_SPARSE_MMA_MASK
	.align		4
.L_140:
        /*0018*/ 	.byte	0x03, 0x50
        /*001a*/ 	.short	0x0000


	//----- nvinfo : EIATTR_MAXREG_COUNT
	.align		4
        /*001c*/ 	.byte	0x03, 0x1b
        /*001e*/ 	.short	0x0080


	//----- nvinfo : EIATTR_MERCURY_ISA_VERSION
	.align		4
        /*0020*/ 	.byte	0x03, 0x5f
        /*0022*/ 	.short	0x0101


	//----- nvinfo : EIATTR_VRC_CTA_INIT_COUNT
	.align		4
        /*0024*/ 	.byte	0x02, 0x4a
	.zero		1
	.zero		1


	//----- nvinfo : EIATTR_EXIT_INSTR_OFFSETS
	.align		4
        /*0028*/ 	.byte	0x04, 0x1c
        /*002a*/ 	.short	(.L_142 - .L_141)


	//   ....[0]....
.L_141:
        /*002c*/ 	.word	0x00000010


	//----- nvinfo : EIATTR_MAX_THREADS
	.align		4
.L_142:
        /*0030*/ 	.byte	0x04, 0x05
        /*0032*/ 	.short	(.L_144 - .L_143)
.L_143:
        /*0034*/ 	.word	0x00000200
        /*0038*/ 	.word	0x00000001
        /*003c*/ 	.word	0x00000001


	//----- nvinfo : EIATTR_CBANK_PARAM_SIZE
	.align		4
.L_144:
        /*0040*/ 	.byte	0x03, 0x19
        /*0042*/ 	.short	0x0b80


	//----- nvinfo : EIATTR_PARAM_CBANK
	.align		4
        /*0044*/ 	.byte	0x04, 0x0a
        /*0046*/ 	.short	(.L_146 - .L_145)
	.align		4
.L_145:
        /*0048*/ 	.word	index@(.nv.constant0._ZN7cutlass13device_kernelIN5flash11enable_sm90INS1_16FlashAttnFwdSm90INS1_25CollectiveMainloopFwdSm90ILi2EN4cute5tupleIJNS5_1CILi1EEES8_S8_EEENS6_IJNS7_ILi192EEENS7_ILi128EEENS7_ILi64EEEEEELi64ENS_10bfloat16_tEfNS_4arch4Sm90ELb1ELb0ELb0ELb0ELb0ELb0ELb0ELb1ELb1ELb0ELb0ELb0EEENS1_21CollectiveEpilogueFwdINS6_IJSA_SC_SB_EEES9_SE_SG_Li384ELb0ELb0ELb0ELb0EEENS1_30DynamicPersistentTileSchedulerILi384ELi32ELb0ELb0ELb1EEEEEEEEEvNT_6ParamsE)
        /*004c*/ 	.short	0x0380
        /*004e*/ 	.short	0x0b80


	//----- nvinfo : EIATTR_SW_WAR
	.align		4
.L_146:
        /*0050*/ 	.byte	0x04, 0x36
        /*0052*/ 	.short	(.L_148 - .L_147)
.L_147:
        /*0054*/ 	.word	0x00000008
.L_148:


//--------------------- .nv.info._ZN7cutlass13device_kernelIN5flash11enable_sm90INS1_16FlashAttnFwdSm90INS1_25CollectiveMainloopFwdSm90ILi2EN4cute5tupleIJNS5_1CILi1EEES8_S8_EEENS6_IJNS7_ILi192EEENS7_ILi128EEENS7_ILi64EEEEEELi64ENS_10bfloat16_tEfNS_4arch4Sm90ELb1ELb0ELb0ELb1ELb0ELb0ELb0ELb1ELb1ELb0ELb0ELb0EEENS1_21CollectiveEpilogueFwdINS6_IJSA_SC_SB_EEES9_SE_SG_Li384ELb1ELb0ELb0ELb0EEENS1_36VarlenDynamicPersistentTileSchedulerILi192ELi128ELi384ELi32ELb0ELb0ELb1ELb1ELb1ELb1EEEEEEEEEvNT_6ParamsE --------------------------
	.section	.nv.info._ZN7cutlass13device_kernelIN5flash11enable_sm90INS1_16FlashAttnFwdSm90INS1_25CollectiveMainloopFwdSm90ILi2EN4cute5tupleIJNS5_1CILi1EEES8_S8_EEENS6_IJNS7_ILi192EEENS7_ILi128EEENS7_ILi64EEEEEELi64ENS_10bfloat16_tEfNS_4arch4Sm90ELb1ELb0ELb0ELb1ELb0ELb0ELb0ELb1ELb1ELb0ELb0ELb0EEENS1_21CollectiveEpilogueFwdINS6_IJSA_SC_SB_EEES9_SE_SG_Li384ELb1ELb0ELb0ELb0EEENS1_36VarlenDynamicPersistentTileSchedulerILi192ELi128ELi384ELi32ELb0ELb0ELb1ELb1ELb1ELb1EEEEEEEEEvNT_6ParamsE,"",@"SHT_CUDA_INFO"
	.sectionflags	@""
	.align	4


	//----- nvinfo : EIATTR_CUDA_API_VERSION
	.align		4
        /*0000*/ 	.byte	0x04, 0x37
        /*0002*/ 	.short	(.L_150 - .L_149)
.L_149:
        /*0004*/ 	.word	0x00000082


	//----- nvinfo : EIATTR_KPARAM_INFO
	.align		4
.L_150:
        /*0008*/ 	.byte	0x04, 0x17
        /*000a*/ 	.short	(.L_152 - .L_151)
.L_151:
        /*000c*/ 	.word	0x00000000
        /*0010*/ 	.short	0x0000
        /*0012*/ 	.short	0x0000
        /*0014*/ 	.byte	0x00, 0xf0, 0x01, 0x28


	//----- nvinfo : EIATTR_SPARSE_MMA_MASK
	.align		4
.L_152:
        /*0018*/ 	.byte	0x03, 0x50
        /*001a*/ 	.short	0x0000


	//----- nvinfo : EIATTR_MAXREG_COUNT
	.align		4
        /*001c*/ 	.byte	0x03, 0x1b
        /*001e*/ 	.short	0x0080


	//----- nvinfo : EIATTR_MERCURY_ISA_VERSION
	.align		4
        /*0020*/ 	.byte	0x03, 0x5f
        /*0022*/ 	.short	0x0101


	//----- nvinfo : EIATTR_VRC_CTA_INIT_COUNT
	.align		4
        /*0024*/ 	.byte	0x02, 0x4a
	.zero		1
	.zero		1


	//----- nvinfo : EIATTR_EXIT_INSTR_OFFSETS
	.align		4
        /*0028*/ 	.byte	0x04, 0x1c
        /*002a*/ 	.short	(.L_154 - .L_153)


	//   ....[0]....
.L_153:
        /*002c*/ 	.word	0x00000010


	//----- nvinfo : EIATTR_MAX_THREADS
	.align		4
.L_154:
        /*0030*/ 	.byte	0x04, 0x05
        /*0032*/ 	.short	(.L_156 - .L_155)
.L_155:
        /*0034*/ 	.word	0x00000200
        /*0038*/ 	.word	0x00000001
        /*003c*/ 	.word	0x00000001


	//----- nvinfo : EIATTR_CBANK_PARAM_SIZE
	.align		4
.L_156:
        /*0040*/ 	.byte	0x03, 0x19
        /*0042*/ 	.short	0x0a00


	//----- nvinfo : EIATTR_PARAM_CBANK
	.align		4
        /*0044*/ 	.byte	0x04, 0x0a
        /*0046*/ 	.short	(.L_158 - .L_157)
	.align		4
.L_157:
        /*0048*/ 	.word	index@(.nv.constant0._ZN7cutlass13device_kernelIN5flash11enable_sm90INS1_16FlashAttnFwdSm90INS1_25CollectiveMainloopFwdSm90ILi2EN4cute5tupleIJNS5_1CILi1EEES8_S8_EEENS6_IJNS7_ILi192EEENS7_ILi128EEENS7_ILi64EEEEEELi64ENS_10bfloat16_tEfNS_4arch4Sm90ELb1ELb0ELb0ELb1ELb0ELb0ELb0ELb1ELb1ELb0ELb0ELb0EEENS1_21CollectiveEpilogueFwdINS6_IJSA_SC_SB_EEES9_SE_SG_Li384ELb1ELb0ELb0ELb0EEENS1_36VarlenDynamicPersistentTileSchedulerILi192ELi128ELi384ELi32ELb0ELb0ELb1ELb1ELb1ELb1EEEEEEEEEvNT_6ParamsE)
        /*004c*/ 	.short	0x0380
        /*004e*/ 	.short	0x0a00


	//----- nvinfo : EIATTR_SW_WAR
	.align		4
.L_158:
        /*0050*/ 	.byte	0x04, 0x36
        /*0052*/ 	.short	(.L_160 - .L_159)
.L_159:
        /*0054*/ 	.word	0x00000008
.L_160:


//--------------------- .nv.info._ZN7cutlass13device_kernelIN5flash11enable_sm90INS1_16FlashAttnFwdSm90INS1_25CollectiveMainloopFwdSm90ILi2EN4cute5tupleIJNS5_1CILi1EEES8_S8_EEENS6_IJNS7_ILi192EEENS7_ILi128EEENS7_ILi64EEEEEELi64ENS_10bfloat16_tEfNS_4arch4Sm90ELb1ELb0ELb0ELb1ELb0ELb1ELb0ELb1ELb1ELb0ELb0ELb0EEENS1_21CollectiveEpilogueFwdINS6_IJSA_SC_SB_EEES9_SE_SG_Li384ELb1ELb0ELb0ELb0EEENS1_36VarlenDynamicPersistentTileSchedulerILi192ELi128ELi384ELi32ELb0ELb0ELb1ELb1ELb1ELb1EEEEEEEEEvNT_6ParamsE --------------------------
	.section	.nv.info._ZN7cutlass13device_kernelIN5flash11enable_sm90INS1_16FlashAttnFwdSm90INS1_25CollectiveMainloopFwdSm90ILi2EN4cute5tupleIJNS5_1CILi1EEES8_S8_EEENS6_IJNS7_ILi192EEENS7_ILi128EEENS7_ILi64EEEEEELi64ENS_10bfloat16_tEfNS_4arch4Sm90ELb1ELb0ELb0ELb1ELb0ELb1ELb0ELb1ELb1ELb0ELb0ELb0EEENS1_21CollectiveEpilogueFwdINS6_IJSA_SC_SB_EEES9_SE_SG_Li384ELb1ELb0ELb0ELb0EEENS1_36VarlenDynamicPersistentTileSchedulerILi192ELi128ELi384ELi32ELb0ELb0ELb1ELb1ELb1ELb1EEEEEEEEEvNT_6ParamsE,"",@"SHT_CUDA_INFO"
	.sectionflags	@""
	.align	4


	//----- nvinfo : EIATTR_CUDA_API_VERSION
	.align		4
        /*0000*/ 	.byte	0x04, 0x37
        /*0002*/ 	.short	(.L_162 - .L_161)
.L_161:
        /*0004*/ 	.word	0x00000082


	//----- nvinfo : EIATTR_KPARAM_INFO
	.align		4
.L_162:
        /*0008*/ 	.byte	0x04, 0x17
        /*000a*/ 	.short	(.L_164 - .L_163)
.L_163:
        /*000c*/ 	.word	0x00000000
        /*0010*/ 	.short	0x0000
        /*0012*/ 	.short	0x0000
        /*0014*/ 	.byte	0x00, 0xf0, 0x01, 0x28


	//----- nvinfo : EIATTR_SPARSE_MMA_MASK
	.align		4
.L_164:
        /*0018*/ 	.byte	0x03, 0x50
        /*001a*/ 	.short	0x0000


	//----- nvinfo : EIATTR_MAXREG_COUNT
	.align		4
        /*001c*/ 	.byte	0x03, 0x1b
        /*001e*/ 	.short	0x0080


	//----- nvinfo : EIATTR_MERCURY_ISA_VERSION
	.align		4
        /*0020*/ 	.byte	0x03, 0x5f
        /*0022*/ 	.short	0x0101


	//----- nvinfo : EIATTR_VRC_CTA_INIT_COUNT
	.align		4
        /*0024*/ 	.byte	0x02, 0x4a
	.zero		1
	.zero		1


	//----- nvinfo : EIATTR_EXIT_INSTR_OFFSETS
	.align		4
        /*0028*/ 	.byte	0x04, 0x1c
        /*002a*/ 	.short	(.L_166 - .L_165)


	//   ....[0]....
.L_165:
        /*002c*/ 	.word	0x00000010


	//----- nvinfo : EIATTR_MAX_THREADS
	.align		4
.L_166:
        /*0030*/ 	.byte	0x04, 0x05
        /*0032*/ 	.short	(.L_168 - .L_167)
.L_167:
        /*0034*/ 	.word	0x00000200
        /*0038*/ 	.word	0x00000001
        /*003c*/ 	.word	0x00000001


	//----- nvinfo : EIATTR_CBANK_PARAM_SIZE
	.align		4
.L_168:
        /*0040*/ 	.byte	0x03, 0x19
        /*0042*/ 	.short	0x0a00


	//----- nvinfo : EIATTR_PARAM_CBANK
	.align		4
        /*0044*/ 	.byte	0x04, 0x0a
        /*0046*/ 	.short	(.L_170 - .L_169)
	.align		4
.L_169:
        /*0048*/ 	.word	index@(.nv.constant0._ZN7cutlass13device_kernelIN5flash11enable_sm90INS1_16FlashAttnFwdSm90INS1_25CollectiveMainloopFwdSm90ILi2EN4cute5tupleIJNS5_1CILi1EEES8_S8_EEENS6_IJNS7_ILi192EEENS7_ILi128EEENS7_ILi64EEEEEELi64ENS_10bfloat16_tEfNS_4arch4Sm90ELb1ELb0ELb0ELb1ELb0ELb1ELb0ELb1ELb1ELb0ELb0ELb0EEENS1_21CollectiveEpilogueFwdINS6_IJSA_SC_SB_EEES9_SE_SG_Li384ELb1ELb0ELb0ELb0EEENS1_36VarlenDynamicPersistentTileSchedulerILi192ELi128ELi384ELi32ELb0ELb0ELb1ELb1ELb1ELb1EEEEEEEEEvNT_6ParamsE)
        /*004c*/ 	.short	0x0380
        /*004e*/ 	.short	0x0a00


	//----- nvinfo : EIATTR_SW_WAR
	.align		4
.L_170:
        /*0050*/ 	.byte	0x04, 0x36
        /*0052*/ 	.short	(.L_172 - .L_171)
.L_171:
        /*0054*/ 	.word	0x00000008
.L_172:


//--------------------- .nv.callgraph             --------------------------
	.section	.nv.callgraph,"",@"SHT_CUDA_CALLGRAPH"
	.align	4
	.sectionentsize	8
	.align		4
        /*0000*/ 	.word	0x00000000
	.align		4
        /*0004*/ 	.word	0xffffffff
	.align		4
        /*0008*/ 	.word	0x00000000
	.align		4
        /*000c*/ 	.word	0xfffffffe
	.align		4
        /*0010*/ 	.word	0x00000000
	.align		4
        /*0014*/ 	.word	0xfffffffd
	.align		4
        /*0018*/ 	.word	0x00000000
	.align		4
        /*001c*/ 	.word	0xfffffffc


//--------------------- .nv.constant4             --------------------------
	.section	.nv.constant4,"a",@progbits
	.align	8
	.align		8
.nv.constant4:
        /*0000*/ 	.dword	_ZN65_INTERNAL_d682dc15_29_flash_fwd_hdim64_bf16_sm90_cu_49158569_37044cuda3std3__45__cpo5beginE
	.align		8
        /*0008*/ 	.dword	_ZN65_INTERNAL_d682dc15_29_flash_fwd_hdim64_bf16_sm90_cu_49158569_37044cuda3std3__45__cpo3endE
	.align		8
        /*0010*/ 	.dword	_ZN65_INTERNAL_d682dc15_29_flash_fwd_hdim64_bf16_sm90_cu_49158569_37044cuda3std3__45__cpo6cbeginE
	.align		8
        /*0018*/ 	.dword	_ZN65_INTERNAL_d682dc15_29_flash_fwd_hdim64_bf16_sm90_cu_49158569_37044cuda3std3__45__cpo4cendE
	.align		8
        /*0020*/ 	.dword	_ZN65_INTERNAL_d682dc15_29_flash_fwd_hdim64_bf16_sm90_cu_49158569_37044cuda3std3__467_GLOBAL__N__d682dc15_29_flash_fwd_hdim64_bf16_sm90_cu_49158569_37046ignoreE
	.align		8
        /*0028*/ 	.dword	_ZN65_INTERNAL_d682dc15_29_flash_fwd_hdim64_bf16_sm90_cu_49158569_37044cuda3std3__419piecewise_constructE
	.align		8
        /*0030*/ 	.dword	_ZN65_INTERNAL_d682dc15_29_flash_fwd_hdim64_bf16_sm90_cu_49158569_37044cuda3std3__48in_placeE
	.align		8
        /*0038*/ 	.dword	_ZN65_INTERNAL_d682dc15_29_flash_fwd_hdim64_bf16_sm90_cu_49158569_37044cuda3std6ranges3__45__cpo4swapE
	.align		8
        /*0040*/ 	.dword	_ZN65_INTERNAL_d682dc15_29_flash_fwd_hdim64_bf16_sm90_cu_49158569_37044cuda3std6ranges3__45__cpo9iter_moveE
	.align		8
        /*0048*/ 	.dword	_ZN65_INTERNAL_d682dc15_29_flash_fwd_hdim64_bf16_sm90_cu_49158569_37044cute7productE
	.align		8
        /*0050*/ 	.dword	_ZN65_INTERNAL_d682dc15_29_flash_fwd_hdim64_bf16_sm90_cu_49158569_37044cute1_E


//--------------------- .text._ZN7cutlass13device_kernelIN5flash11enable_sm90INS1_16FlashAttnFwdSm90INS1_25CollectiveMainloopFwdSm90ILi2EN4cute5tupleIJNS5_1CILi1EEES8_S8_EEENS6_IJNS7_ILi192EEESA_NS7_ILi64EEEEEELi64ENS_10bfloat16_tEfNS_4arch4Sm90ELb0ELb0ELb0ELb0ELb0ELb0ELb0ELb0ELb1ELb0ELb0ELb0EEENS1_21CollectiveEpilogueFwdINS6_IJSA_SB_SA_EEES9_SD_SF_Li384ELb0ELb0ELb0ELb0EEENS1_29StaticPersistentTileSchedulerILb0EEEEEEEEEvNT_6ParamsE --------------------------
	.section	.text._ZN7cutlass13device_kernelIN5flash11enable_sm90INS1_16FlashAttnFwdSm90INS1_25CollectiveMainloopFwdSm90ILi2EN4cute5tupleIJNS5_1CILi1EEES8_S8_EEENS6_IJNS7_ILi192EEESA_NS7_ILi64EEEEEELi64ENS_10bfloat16_tEfNS_4arch4Sm90ELb0ELb0ELb0ELb0ELb0ELb0ELb0ELb0ELb1ELb0ELb0ELb0EEENS1_21CollectiveEpilogueFwdINS6_IJSA_SB_SA_EEES9_SD_SF_Li384ELb0ELb0ELb0ELb0EEENS1_29StaticPersistentTileSchedulerILb0EEEEEEEEEvNT_6ParamsE,"ax",@progbits
	.align	128
.text._ZN7cutlass13device_kernelIN5flash11enable_sm90INS1_16FlashAttnFwdSm90INS1_25CollectiveMainloopFwdSm90ILi2EN4cute5tupleIJNS5_1CILi1EEES8_S8_EEENS6_IJNS7_ILi192EEESA_NS7_ILi64EEEEEELi64ENS_10bfloat16_tEfNS_4arch4Sm90ELb0ELb0ELb0ELb0ELb0ELb0ELb0ELb0ELb1ELb0ELb0ELb0EEENS1_21CollectiveEpilogueFwdINS6_IJSA_SB_SA_EEES9_SD_SF_Li384ELb0ELb0ELb0ELb0EEENS1_29StaticPersistentTileSchedulerILb0EEEEEEEEEvNT_6ParamsE:
        .type           _ZN7cutlass13device_kernelIN5flash11enable_sm90INS1_16FlashAttnFwdSm90INS1_25CollectiveMainloopFwdSm90ILi2EN4cute5tupleIJNS5_1CILi1EEES8_S8_EEENS6_IJNS7_ILi192EEESA_NS7_ILi64EEEEEELi64ENS_10bfloat16_tEfNS_4arch4Sm90ELb0ELb0ELb0ELb0ELb0ELb0ELb0ELb0ELb1ELb0ELb0ELb0EEENS1_21CollectiveEpilogueFwdINS6_IJSA_SB_SA_EEES9_SD_SF_Li384ELb0ELb0ELb0ELb0EEENS1_29StaticPersistentTileSchedulerILb0EEEEEEEEEvNT_6ParamsE,@function
        .size           _ZN7cutlass13device_kernelIN5flash11enable_sm90INS1_16FlashAttnFwdSm90INS1_25CollectiveMainloopFwdSm90ILi2EN4cute5tupleIJNS5_1CILi1EEES8_S8_EEENS6_IJNS7_ILi192EEESA_NS7_ILi64EEEEEELi64ENS_10bfloat16_tEfNS_4arch4Sm90ELb0ELb0ELb0ELb0ELb0ELb0ELb0ELb0ELb1ELb0ELb0ELb0EEENS1_21CollectiveEpilogueFwdINS6_IJSA_SB_SA_EEES9_SD_SF_Li384ELb0ELb0ELb0ELb0EEENS1_29StaticPersistentTileSchedulerILb0EEEEEEEEEvNT_6ParamsE,(.L_x_9 - _ZN7cutlass13device_kernelIN5flash11enable_sm90INS1_16FlashAttnFwdSm90INS1_25CollectiveMainloopFwdSm90ILi2EN4cute5tupleIJNS5_1CILi1EEES8_S8_EEENS6_IJNS7_ILi192EEESA_NS7_ILi64EEEEEELi64ENS_10bfloat16_tEfNS_4arch4Sm90ELb0ELb0ELb0ELb0ELb0ELb0ELb0ELb0ELb1ELb0ELb0ELb0EEENS1_21CollectiveEpilogueFwdINS6_IJSA_SB_SA_EEES9_SD_SF_Li384ELb0ELb0ELb0ELb0EEENS1_29StaticPersistentTileSchedulerILb0EEEEEEEEEvNT_6ParamsE)
        .other          _ZN7cutlass13device_kernelIN5flash11enable_sm90INS1_16FlashAttnFwdSm90INS1_25CollectiveMainloopFwdSm90ILi2EN4cute5tupleIJNS5_1CILi1EEES8_S8_EEENS6_IJNS7_ILi192EEESA_NS7_ILi64EEEEEELi64ENS_10bfloat16_tEfNS_4arch4Sm90ELb0ELb0ELb0ELb0ELb0ELb0ELb0ELb0ELb1ELb0ELb0ELb0EEENS1_21CollectiveEpilogueFwdINS6_IJSA_SB_SA_EEES9_SD_SF_Li384ELb0ELb0ELb0ELb0EEENS1_29StaticPersistentTileSchedulerILb0EEEEEEEEEvNT_6ParamsE,@"STO_CUDA_ENTRY STV_DEFAULT"
_ZN7cutlass13device_kernelIN5flash11enable_sm90INS1_16FlashAttnFwdSm90INS1_25CollectiveMainloopFwdSm90ILi2EN4cute5tupleIJNS5_1CILi1EEES8_S8_EEENS6_IJNS7_ILi192EEESA_NS7_ILi64EEEEEELi64ENS_10bfloat16_tEfNS_4arch4Sm90ELb0ELb0ELb0ELb0ELb0ELb0ELb0ELb0ELb1ELb0ELb0ELb0EEENS1_21CollectiveEpilogueFwdINS6_IJSA_SB_SA_EEES9_SD_SF_Li384ELb0ELb0ELb0ELb0EEENS1_29StaticPersistentTileSchedulerILb0EEEEEEEEEvNT_6ParamsE:
[----:B------:R-:W-:Y:S01]  /*0000*/  LDC R1, c[0x0][0x37c] ;  /* 0x0000df00ff017b82 */ /* 0x000fe20000000800 */
[----:B------:R-:W-:Y:S05]  /*0010*/  EXIT ;  /* 0x000000000000794d */ /* 0x000fea0003800000 */
.L_x_0:
[----:B------:R-:W-:-:S00]  /*0020*/  BRA `(.L_x_0) ;  /* 0xfffffffc00fc7947 */ /* 0x000fc0000383ffff */
[----:B------:R-:W-:-:S00]  /*0030*/  NOP ;  /* 0x0000000000007918 */ /* 0x000fc00000000000 */
        /* <DEDUP_REMOVED lines=12> */
.L_x_9:


//--------------------- .text._ZN7cutlass13device_kernelIN5flash11enable_sm90INS1_16FlashAttnFwdSm90INS1_25CollectiveMainloopFwdSm90ILi2EN4cute5tupleIJNS5_1CILi1EEES8_S8_EEENS6_IJNS7_ILi192EEESA_NS7_ILi64EEEEEELi64ENS_10bfloat16_tEfNS_4arch4Sm90ELb0ELb0ELb0ELb1ELb0ELb0ELb0ELb0ELb1ELb0ELb0ELb0EEENS1_21CollectiveEpilogueFwdINS6_IJSA_SB_SA_EEES9_SD_SF_Li384ELb1ELb0ELb0ELb0EEENS1_36VarlenDynamicPersistentTileSchedulerILi192ELi192ELi384ELi32ELb0ELb0ELb1ELb0ELb1ELb1EEEEEEEEEvNT_6ParamsE --------------------------
	.section	.text._ZN7cutlass13device_kernelIN5flash11enable_sm90INS1_16FlashAttnFwdSm90INS1_25CollectiveMainloopFwdSm90ILi2EN4cute5tupleIJNS5_1CILi1EEES8_S8_EEENS6_IJNS7_ILi192EEESA_NS7_ILi64EEEEEELi64ENS_10bfloat16_tEfNS_4arch4Sm90ELb0ELb0ELb0ELb1ELb0ELb0ELb0ELb0ELb1ELb0ELb0ELb0EEENS1_21CollectiveEpilogueFwdINS6_IJSA_SB_SA_EEES9_SD_SF_Li384ELb1ELb0ELb0ELb0EEENS1_36VarlenDynamicPersistentTileSchedulerILi192ELi192ELi384ELi32ELb0ELb0ELb1ELb0ELb1ELb1EEEEEEEEEvNT_6ParamsE,"ax",@progbits
	.align	128
.text._ZN7cutlass13device_kernelIN5flash11enable_sm90INS1_16FlashAttnFwdSm90INS1_25CollectiveMainloopFwdSm90ILi2EN4cute5tupleIJNS5_1CILi1EEES8_S8_EEENS6_IJNS7_ILi192EEESA_NS7_ILi64EEEEEELi64ENS_10bfloat16_tEfNS_4arch4Sm90ELb0ELb0ELb0ELb1ELb0ELb0ELb0ELb0ELb1ELb0ELb0ELb0EEENS1_21CollectiveEpilogueFwdINS6_IJSA_SB_SA_EEES9_SD_SF_Li384ELb1ELb0ELb0ELb0EEENS1_36VarlenDynamicPersistentTileSchedulerILi192ELi192ELi384ELi32ELb0ELb0ELb1ELb0ELb1ELb1EEEEEEEEEvNT_6ParamsE:
        .type           _ZN7cutlass13device_kernelIN5flash11enable_sm90INS1_16FlashAttnFwdSm90INS1_25CollectiveMainloopFwdSm90ILi2EN4cute5tupleIJNS5_1CILi1EEES8_S8_EEENS6_IJNS7_ILi192EEESA_NS7_ILi64EEEEEELi64ENS_10bfloat16_tEfNS_4arch4Sm90ELb0ELb0ELb0ELb1ELb0ELb0ELb0ELb0ELb1ELb0ELb0ELb0EEENS1_21CollectiveEpilogueFwdINS6_IJSA_SB_SA_EEES9_SD_SF_Li384ELb1ELb0ELb0ELb0EEENS1_36VarlenDynamicPersistentTileSchedulerILi192ELi192ELi384ELi32ELb0ELb0ELb1ELb0ELb1ELb1EEEEEEEEEvNT_6ParamsE,@function
        .size           _ZN7cutlass13device_kernelIN5flash11enable_sm90INS1_16FlashAttnFwdSm90INS1_25CollectiveMainloopFwdSm90ILi2EN4cute5tupleIJNS5_1CILi1EEES8_S8_EEENS6_IJNS7_ILi192EEESA_NS7_ILi64EEEEEELi64ENS_10bfloat16_tEfNS_4arch4Sm90ELb0ELb0ELb0ELb1ELb0ELb0ELb0ELb0ELb1ELb0ELb0ELb0EEENS1_21CollectiveEpilogueFwdINS6_IJSA_SB_SA_EEES9_SD_SF_Li384ELb1ELb0ELb0ELb0EEENS1_36VarlenDynamicPersistentTileSchedulerILi192ELi192ELi384ELi32ELb0ELb0ELb1ELb0ELb1ELb1EEEEEEEEEvNT_6ParamsE,(.L_x_10 - _ZN7cutlass13device_kernelIN5flash11enable_sm90INS1_16FlashAttnFwdSm90INS1_25CollectiveMainloopFwdSm90ILi2EN4cute5tupleIJNS5_1CILi1EEES8_S8_EEENS6_IJNS7_ILi192EEESA_NS7_ILi64EEEEEELi64ENS_10bfloat16_tEfNS_4arch4Sm90ELb0ELb0ELb0ELb1ELb0ELb0ELb0ELb0ELb1ELb0ELb0ELb0EEENS1_21CollectiveEpilogueFwdINS6_IJSA_SB_SA_EEES9_SD_SF_Li384ELb1ELb0ELb0ELb0EEENS1_36VarlenDynamicPersistentTileSchedulerILi192ELi192ELi384ELi32ELb0ELb0ELb1ELb0ELb1ELb1EEEEEEEEEvNT_6ParamsE)
        .other          _ZN7cutlass13device_kernelIN5flash11enable_sm90INS1_16FlashAttnFwdSm90INS1_25CollectiveMainloopFwdSm90ILi2EN4cute5tupleIJNS5_1CILi1EEES8_S8_EEENS6_IJNS7_ILi192EEESA_NS7_ILi64EEEEEELi64ENS_10bfloat16_tEfNS_4arch4Sm90ELb0ELb0ELb0ELb1ELb0ELb0ELb0ELb0ELb1ELb0ELb0ELb0EEENS1_21CollectiveEpilogueFwdINS6_IJSA_SB_SA_EEES9_SD_SF_Li384ELb1ELb0ELb0ELb0EEENS1_36VarlenDynamicPersistentTileSchedulerILi192ELi192ELi384ELi32ELb0ELb0ELb1ELb0ELb1ELb1EEEEEEEEEvNT_6ParamsE,@"STO_CUDA_ENTRY STV_DEFAULT"
_ZN7cutlass13device_kernelIN5flash11enable_sm90INS1_16FlashAttnFwdSm90INS1_25CollectiveMainloopFwdSm90ILi2EN4cute5tupleIJNS5_1CILi1EEES8_S8_EEENS6_IJNS7_ILi192EEESA_NS7_ILi64EEEEEELi64ENS_10bfloat16_tEfNS_4arch4Sm90ELb0ELb0ELb0ELb1ELb0ELb0ELb0ELb0ELb1ELb0ELb0ELb0EEENS1_21CollectiveEpilogueFwdINS6_IJSA_SB_SA_EEES9_SD_SF_Li384ELb1ELb0ELb0ELb0EEENS1_36VarlenDynamicPersistentTileSchedulerILi192ELi192ELi384ELi32ELb0ELb0ELb1ELb0ELb1ELb1EEEEEEEEEvNT_6ParamsE:
[----:B------:R-:W-:Y:S01]  /*0000*/  LDC R1, c[0x0][0x37c] ;  /* 0x0000df00ff017b82 */ /* 0x000fe20000000800 */
[----:B------:R-:W-:Y:S05]  /*0010*/  EXIT ;  /* 0x000000000000794d */ /* 0x000fea0003800000 */
.L_x_1:
        /* <DEDUP_REMOVED lines=14> */
.L_x_10:


//--------------------- .text._ZN7cutlass13device_kernelIN5flash11enable_sm90INS1_16FlashAttnFwdSm90INS1_25CollectiveMainloopFwdSm90ILi2EN4cute5tupleIJNS5_1CILi1EEES8_S8_EEENS6_IJNS7_ILi192EEESA_NS7_ILi64EEEEEELi64ENS_10bfloat16_tEfNS_4arch4Sm90ELb0ELb0ELb0ELb1ELb0ELb1ELb0ELb0ELb1ELb0ELb0ELb0EEENS1_21CollectiveEpilogueFwdINS6_IJSA_SB_SA_EEES9_SD_SF_Li384ELb1ELb0ELb0ELb0EEENS1_36VarlenDynamicPersistentTileSchedulerILi192ELi192ELi384ELi32ELb0ELb0ELb1ELb0ELb1ELb1EEEEEEEEEvNT_6ParamsE --------------------------
	.section	.text._ZN7cutlass13device_kernelIN5flash11enable_sm90INS1_16FlashAttnFwdSm90INS1_25CollectiveMainloopFwdSm90ILi2EN4cute5tupleIJNS5_1CILi1EEES8_S8_EEENS6_IJNS7_ILi192EEESA_NS7_ILi64EEEEEELi64ENS_10bfloat16_tEfNS_4arch4Sm90ELb0ELb0ELb0ELb1ELb0ELb1ELb0ELb0ELb1ELb0ELb0ELb0EEENS1_21CollectiveEpilogueFwdINS6_IJSA_SB_SA_EEES9_SD_SF_Li384ELb1ELb0ELb0ELb0EEENS1_36VarlenDynamicPersistentTileSchedulerILi192ELi192ELi384ELi32ELb0ELb0ELb1ELb0ELb1ELb1EEEEEEEEEvNT_6ParamsE,"ax",@progbits
	.align	128
.text._ZN7cutlass13device_kernelIN5flash11enable_sm90INS1_16FlashAttnFwdSm90INS1_25CollectiveMainloopFwdSm90ILi2EN4cute5tupleIJNS5_1CILi1EEES8_S8_EEENS6_IJNS7_ILi192EEESA_NS7_ILi64EEEEEELi64ENS_10bfloat16_tEfNS_4arch4Sm90ELb0ELb0ELb0ELb1ELb0ELb1ELb0ELb0ELb1ELb0ELb0ELb0EEENS1_21CollectiveEpilogueFwdINS6_IJSA_SB_SA_EEES9_SD_SF_Li384ELb1ELb0ELb0ELb0EEENS1_36VarlenDynamicPersistentTileSchedulerILi192ELi192ELi384ELi32ELb0ELb0ELb1ELb0ELb1ELb1EEEEEEEEEvNT_6ParamsE:
        .type           _ZN7cutlass13device_kernelIN5flash11enable_sm90INS1_16FlashAttnFwdSm90INS1_25CollectiveMainloopFwdSm90ILi2EN4cute5tupleIJNS5_1CILi1EEES8_S8_EEENS6_IJNS7_ILi192EEESA_NS7_ILi64EEEEEELi64ENS_10bfloat16_tEfNS_4arch4Sm90ELb0ELb0ELb0ELb1ELb0ELb1ELb0ELb0ELb1ELb0ELb0ELb0EEENS1_21CollectiveEpilogueFwdINS6_IJSA_SB_SA_EEES9_SD_SF_Li384ELb1ELb0ELb0ELb0EEENS1_36VarlenDynamicPersistentTileSchedulerILi192ELi192ELi384ELi32ELb0ELb0ELb1ELb0ELb1ELb1EEEEEEEEEvNT_6ParamsE,@function
        .size           _ZN7cutlass13device_kernelIN5flash11enable_sm90INS1_16FlashAttnFwdSm90INS1_25CollectiveMainloopFwdSm90ILi2EN4cute5tupleIJNS5_1CILi1EEES8_S8_EEENS6_IJNS7_ILi192EEESA_NS7_ILi64EEEEEELi64ENS_10bfloat16_tEfNS_4arch4Sm90ELb0ELb0ELb0ELb1ELb0ELb1ELb0ELb0ELb1ELb0ELb0ELb0EEENS1_21CollectiveEpilogueFwdINS6_IJSA_SB_SA_EEES9_SD_SF_Li384ELb1ELb0ELb0ELb0EEENS1_36VarlenDynamicPersistentTileSchedulerILi192ELi192ELi384ELi32ELb0ELb0ELb1ELb0ELb1ELb1EEEEEEEEEvNT_6ParamsE,(.L_x_11 - _ZN7cutlass13device_kernelIN5flash11enable_sm90INS1_16FlashAttnFwdSm90INS1_25CollectiveMainloopFwdSm90ILi2EN4cute5tupleIJNS5_1CILi1EEES8_S8_EEENS6_IJNS7_ILi192EEESA_NS7_ILi64EEEEEELi64ENS_10bfloat16_tEfNS_4arch4Sm90ELb0ELb0ELb0ELb1ELb0ELb1ELb0ELb0ELb1ELb0ELb0ELb0EEENS1_21CollectiveEpilogueFwdINS6_IJSA_SB_SA_EEES9_SD_SF_Li384ELb1ELb0ELb0ELb0EEENS1_36VarlenDynamicPersistentTileSchedulerILi192ELi192ELi384ELi32ELb0ELb0ELb1ELb0ELb1ELb1EEEEEEEEEvNT_6ParamsE)
        .other          _ZN7cutlass13device_kernelIN5flash11enable_sm90INS1_16FlashAttnFwdSm90INS1_25CollectiveMainloopFwdSm90ILi2EN4cute5tupleIJNS5_1CILi1EEES8_S8_EEENS6_IJNS7_ILi192EEESA_NS7_ILi64EEEEEELi64ENS_10bfloat16_tEfNS_4arch4Sm90ELb0ELb0ELb0ELb1ELb0ELb1ELb0ELb0ELb1ELb0ELb0ELb0EEENS1_21CollectiveEpilogueFwdINS6_IJSA_SB_SA_EEES9_SD_SF_Li384ELb1ELb0ELb0ELb0EEENS1_36VarlenDynamicPersistentTileSchedulerILi192ELi192ELi384ELi32ELb0ELb0ELb1ELb0ELb1ELb1EEEEEEEEEvNT_6ParamsE,@"STO_CUDA_ENTRY STV_DEFAULT"
_ZN7cutlass13device_kernelIN5flash11enable_sm90INS1_16FlashAttnFwdSm90INS1_25CollectiveMainloopFwdSm90ILi2EN4cute5tupleIJNS5_1CILi1EEES8_S8_EEENS6_IJNS7_ILi192EEESA_NS7_ILi64EEEEEELi64ENS_10bfloat16_tEfNS_4arch4Sm90ELb0ELb0ELb0ELb1ELb0ELb1ELb0ELb0ELb1ELb0ELb0ELb0EEENS1_21CollectiveEpilogueFwdINS6_IJSA_SB_SA_EEES9_SD_SF_Li384ELb1ELb0ELb0ELb0EEENS1_36VarlenDynamicPersistentTileSchedulerILi192ELi192ELi384ELi32ELb0ELb0ELb1ELb0ELb1ELb1EEEEEEEEEvNT_6ParamsE:
[----:B------:R-:W-:Y:S01]  /*0000*/  LDC R1, c[0x0][0x37c] ;  /* 0x0000df00ff017b82 */ /* 0x000fe20000000800 */
[----:B------:R-:W-:Y:S05]  /*0010*/  EXIT ;  /* 0x000000000000794d */ /* 0x000fea0003800000 */
.L_x_2:
        /* <DEDUP_REMOVED lines=14> */
.L_x_11:


//--------------------- .text._ZN7cutlass13device_kernelIN5flash11enable_sm90INS1_16FlashAttnFwdSm90INS1_25CollectiveMainloopFwdSm90ILi2EN4cute5tupleIJNS5_1CILi1EEES8_S8_EEENS6_IJNS7_ILi192EEENS7_ILi128EEENS7_ILi64EEEEEELi64ENS_10bfloat16_tEfNS_4arch4Sm90ELb0ELb1ELb0ELb0ELb0ELb0ELb0ELb1ELb1ELb0ELb0ELb0EEENS1_21CollectiveEpilogueFwdINS6_IJSA_SC_SB_EEES9_SE_SG_Li384ELb0ELb0ELb0ELb0EEENS1_30DynamicPersistentTileSchedulerILi384ELi32ELb0ELb0ELb1EEEEEEEEEvNT_6ParamsE --------------------------
	.section	.text._ZN7cutlass13device_kernelIN5flash11enable_sm90INS1_16FlashAttnFwdSm90INS1_25CollectiveMainloopFwdSm90ILi2EN4cute5tupleIJNS5_1CILi1EEES8_S8_EEENS6_IJNS7_ILi192EEENS7_ILi128EEENS7_ILi64EEEEEELi64ENS_10bfloat16_tEfNS_4arch4Sm90ELb0ELb1ELb0ELb0ELb0ELb0ELb0ELb1ELb1ELb0ELb0ELb0EEENS1_21CollectiveEpilogueFwdINS6_IJSA_SC_SB_EEES9_SE_SG_Li384ELb0ELb0ELb0ELb0EEENS1_30DynamicPersistentTileSchedulerILi384ELi32ELb0ELb0ELb1EEEEEEEEEvNT_6ParamsE,"ax",@progbits
	.align	128
.text._ZN7cutlass13device_kernelIN5flash11enable_sm90INS1_16FlashAttnFwdSm90INS1_25CollectiveMainloopFwdSm90ILi2EN4cute5tupleIJNS5_1CILi1EEES8_S8_EEENS6_IJNS7_ILi192EEENS7_ILi128EEENS7_ILi64EEEEEELi64ENS_10bfloat16_tEfNS_4arch4Sm90ELb0ELb1ELb0ELb0ELb0ELb0ELb0ELb1ELb1ELb0ELb0ELb0EEENS1_21CollectiveEpilogueFwdINS6_IJSA_SC_SB_EEES9_SE_SG_Li384ELb0ELb0ELb0ELb0EEENS1_30DynamicPersistentTileSchedulerILi384ELi32ELb0ELb0ELb1EEEEEEEEEvNT_6ParamsE:
        .type           _ZN7cutlass13device_kernelIN5flash11enable_sm90INS1_16FlashAttnFwdSm90INS1_25CollectiveMainloopFwdSm90ILi2EN4cute5tupleIJNS5_1CILi1EEES8_S8_EEENS6_IJNS7_ILi192EEENS7_ILi128EEENS7_ILi64EEEEEELi64ENS_10bfloat16_tEfNS_4arch4Sm90ELb0ELb1ELb0ELb0ELb0ELb0ELb0ELb1ELb1ELb0ELb0ELb0EEENS1_21CollectiveEpilogueFwdINS6_IJSA_SC_SB_EEES9_SE_SG_Li384ELb0ELb0ELb0ELb0EEENS1_30DynamicPersistentTileSchedulerILi384ELi32ELb0ELb0ELb1EEEEEEEEEvNT_6ParamsE,@function
        .size           _ZN7cutlass13device_kernelIN5flash11enable_sm90INS1_16FlashAttnFwdSm90INS1_25CollectiveMainloopFwdSm90ILi2EN4cute5tupleIJNS5_1CILi1EEES8_S8_EEENS6_IJNS7_ILi192EEENS7_ILi128EEENS7_ILi64EEEEEELi64ENS_10bfloat16_tEfNS_4arch4Sm90ELb0ELb1ELb0ELb0ELb0ELb0ELb0ELb1ELb1ELb0ELb0ELb0EEENS1_21CollectiveEpilogueFwdINS6_IJSA_SC_SB_EEES9_SE_SG_Li384ELb0ELb0ELb0ELb0EEENS1_30DynamicPersistentTileSchedulerILi384ELi32ELb0ELb0ELb1EEEEEEEEEvNT_6ParamsE,(.L_x_12 - _ZN7cutlass13device_kernelIN5flash11enable_sm90INS1_16FlashAttnFwdSm90INS1_25CollectiveMainloopFwdSm90ILi2EN4cute5tupleIJNS5_1CILi1EEES8_S8_EEENS6_IJNS7_ILi192EEENS7_ILi128EEENS7_ILi64EEEEEELi64ENS_10bfloat16_tEfNS_4arch4Sm90ELb0ELb1ELb0ELb0ELb0ELb0ELb0ELb1ELb1ELb0ELb0ELb0EEENS1_21CollectiveEpilogueFwdINS6_IJSA_SC_SB_EEES9_SE_SG_Li384ELb0ELb0ELb0ELb0EEENS1_30DynamicPersistentTileSchedulerILi384ELi32ELb0ELb0ELb1EEEEEEEEEvNT_6ParamsE)
        .other          _ZN7cutlass13device_kernelIN5flash11enable_sm90INS1_16FlashAttnFwdSm90INS1_25CollectiveMainloopFwdSm90ILi2EN4cute5tupleIJNS5_1CILi1EEES8_S8_EEENS6_IJNS7_ILi192EEENS7_ILi128EEENS7_ILi64EEEEEELi64ENS_10bfloat16_tEfNS_4arch4Sm90ELb0ELb1ELb0ELb0ELb0ELb0ELb0ELb1ELb1ELb0ELb0ELb0EEENS1_21CollectiveEpilogueFwdINS6_IJSA_SC_SB_EEES9_SE_SG_Li384ELb0ELb0ELb0ELb0EEENS1_30DynamicPersistentTileSchedulerILi384ELi32ELb0ELb0ELb1EEEEEEEEEvNT_6ParamsE,@"STO_CUDA_ENTRY STV_DEFAULT"
_ZN7cutlass13device_kernelIN5flash11enable_sm90INS1_16FlashAttnFwdSm90INS1_25CollectiveMainloopFwdSm90ILi2EN4cute5tupleIJNS5_1CILi1EEES8_S8_EEENS6_IJNS7_ILi192EEENS7_ILi128EEENS7_ILi64EEEEEELi64ENS_10bfloat16_tEfNS_4arch4Sm90ELb0ELb1ELb0ELb0ELb0ELb0ELb0ELb1ELb1ELb0ELb0ELb0EEENS1_21CollectiveEpilogueFwdINS6_IJSA_SC_SB_EEES9_SE_SG_Li384ELb0ELb0ELb0ELb0EEENS1_30DynamicPersistentTileSchedulerILi384ELi32ELb0ELb0ELb1EEEEEEEEEvNT_6ParamsE:
[----:B------:R-:W-:Y:S01]  /*0000*/  LDC R1, c[0x0][0x37c] ;  /* 0x0000df00ff017b82 */ /* 0x000fe20000000800 */
[----:B------:R-:W-:Y:S05]  /*0010*/  EXIT ;  /* 0x000000000000794d */ /* 0x000fea0003800000 */
.L_x_3:
        /* <DEDUP_REMOVED lines=14> */
.L_x_12:


//--------------------- .text._ZN7cutlass13device_kernelIN5flash11enable_sm90INS1_16FlashAttnFwdSm90INS1_25CollectiveMainloopFwdSm90ILi2EN4cute5tupleIJNS5_1CILi1EEES8_S8_EEENS6_IJNS7_ILi192EEENS7_ILi128EEENS7_ILi64EEEEEELi64ENS_10bfloat16_tEfNS_4arch4Sm90ELb0ELb1ELb0ELb1ELb0ELb0ELb0ELb1ELb1ELb0ELb0ELb0EEENS1_21CollectiveEpilogueFwdINS6_IJSA_SC_SB_EEES9_SE_SG_Li384ELb1ELb0ELb0ELb0EEENS1_36VarlenDynamicPersistentTileSchedulerILi192ELi128ELi384ELi32ELb0ELb0ELb1ELb1ELb0ELb1EEEEEEEEEvNT_6ParamsE --------------------------
	.section	.text._ZN7cutlass13device_kernelIN5flash11enable_sm90INS1_16FlashAttnFwdSm90INS1_25CollectiveMainloopFwdSm90ILi2EN4cute5tupleIJNS5_1CILi1EEES8_S8_EEENS6_IJNS7_ILi192EEENS7_ILi128EEENS7_ILi64EEEEEELi64ENS_10bfloat16_tEfNS_4arch4Sm90ELb0ELb1ELb0ELb1ELb0ELb0ELb0ELb1ELb1ELb0ELb0ELb0EEENS1_21CollectiveEpilogueFwdINS6_IJSA_SC_SB_EEES9_SE_SG_Li384ELb1ELb0ELb0ELb0EEENS1_36VarlenDynamicPersistentTileSchedulerILi192ELi128ELi384ELi32ELb0ELb0ELb1ELb1ELb0ELb1EEEEEEEEEvNT_6ParamsE,"ax",@progbits
	.align	128
.text._ZN7cutlass13device_kernelIN5flash11enable_sm90INS1_16FlashAttnFwdSm90INS1_25CollectiveMainloopFwdSm90ILi2EN4cute5tupleIJNS5_1CILi1EEES8_S8_EEENS6_IJNS7_ILi192EEENS7_ILi128EEENS7_ILi64EEEEEELi64ENS_10bfloat16_tEfNS_4arch4Sm90ELb0ELb1ELb0ELb1ELb0ELb0ELb0ELb1ELb1ELb0ELb0ELb0EEENS1_21CollectiveEpilogueFwdINS6_IJSA_SC_SB_EEES9_SE_SG_Li384ELb1ELb0ELb0ELb0EEENS1_36VarlenDynamicPersistentTileSchedulerILi192ELi128ELi384ELi32ELb0ELb0ELb1ELb1ELb0ELb1EEEEEEEEEvNT_6ParamsE:
        .type           _ZN7cutlass13device_kernelIN5flash11enable_sm90INS1_16FlashAttnFwdSm90INS1_25CollectiveMainloopFwdSm90ILi2EN4cute5tupleIJNS5_1CILi1EEES8_S8_EEENS6_IJNS7_ILi192EEENS7_ILi128EEENS7_ILi64EEEEEELi64ENS_10bfloat16_tEfNS_4arch4Sm90ELb0ELb1ELb0ELb1ELb0ELb0ELb0ELb1ELb1ELb0ELb0ELb0EEENS1_21CollectiveEpilogueFwdINS6_IJSA_SC_SB_EEES9_SE_SG_Li384ELb1ELb0ELb0ELb0EEENS1_36VarlenDynamicPersistentTileSchedulerILi192ELi128ELi384ELi32ELb0ELb0ELb1ELb1ELb0ELb1EEEEEEEEEvNT_6ParamsE,@function
        .size           _ZN7cutlass13device_kernelIN5flash11enable_sm90INS1_16FlashAttnFwdSm90INS1_25CollectiveMainloopFwdSm90ILi2EN4cute5tupleIJNS5_1CILi1EEES8_S8_EEENS6_IJNS7_ILi192EEENS7_ILi128EEENS7_ILi64EEEEEELi64ENS_10bfloat16_tEfNS_4arch4Sm90ELb0ELb1ELb0ELb1ELb0ELb0ELb0ELb1ELb1ELb0ELb0ELb0EEENS1_21CollectiveEpilogueFwdINS6_IJSA_SC_SB_EEES9_SE_SG_Li384ELb1ELb0ELb0ELb0EEENS1_36VarlenDynamicPersistentTileSchedulerILi192ELi128ELi384ELi32ELb0ELb0ELb1ELb1ELb0ELb1EEEEEEEEEvNT_6ParamsE,(.L_x_13 - _ZN7cutlass13device_kernelIN5flash11enable_sm90INS1_16FlashAttnFwdSm90INS1_25CollectiveMainloopFwdSm90ILi2EN4cute5tupleIJNS5_1CILi1EEES8_S8_EEENS6_IJNS7_ILi192EEENS7_ILi128EEENS7_ILi64EEEEEELi64ENS_10bfloat16_tEfNS_4arch4Sm90ELb0ELb1ELb0ELb1ELb0ELb0ELb0ELb1ELb1ELb0ELb0ELb0EEENS1_21CollectiveEpilogueFwdINS6_IJSA_SC_SB_EEES9_SE_SG_Li384ELb1ELb0ELb0ELb0EEENS1_36VarlenDynamicPersistentTileSchedulerILi192ELi128ELi384ELi32ELb0ELb0ELb1ELb1ELb0ELb1EEEEEEEEEvNT_6ParamsE)
        .other          _ZN7cutlass13device_kernelIN5flash11enable_sm90INS1_16FlashAttnFwdSm90INS1_25CollectiveMainloopFwdSm90ILi2EN4cute5tupleIJNS5_1CILi1EEES8_S8_EEENS6_IJNS7_ILi192EEENS7_ILi128EEENS7_ILi64EEEEEELi64ENS_10bfloat16_tEfNS_4arch4Sm90ELb0ELb1ELb0ELb1ELb0ELb0ELb0ELb1ELb1ELb0ELb0ELb0EEENS1_21CollectiveEpilogueFwdINS6_IJSA_SC_SB_EEES9_SE_SG_Li384ELb1ELb0ELb0ELb0EEENS1_36VarlenDynamicPersistentTileSchedulerILi192ELi128ELi384ELi32ELb0ELb0ELb1ELb1ELb0ELb1EEEEEEEEEvNT_6ParamsE,@"STO_CUDA_ENTRY STV_DEFAULT"
_ZN7cutlass13device_kernelIN5flash11enable_sm90INS1_16FlashAttnFwdSm90INS1_25CollectiveMainloopFwdSm90ILi2EN4cute5tupleIJNS5_1CILi1EEES8_S8_EEENS6_IJNS7_ILi192EEENS7_ILi128EEENS7_ILi64EEEEEELi64ENS_10bfloat16_tEfNS_4arch4Sm90ELb0ELb1ELb0ELb1ELb0ELb0ELb0ELb1ELb1ELb0ELb0ELb0EEENS1_21CollectiveEpilogueFwdINS6_IJSA_SC_SB_EEES9_SE_SG_Li384ELb1ELb0ELb0ELb0EEENS1_36VarlenDynamicPersistentTileSchedulerILi192ELi128ELi384ELi32ELb0ELb0ELb1ELb1ELb0ELb1EEEEEEEEEvNT_6ParamsE:
[----:B------:R-:W-:Y:S01]  /*0000*/  LDC R1, c[0x0][0x37c] ;  /* 0x0000df00ff017b82 */ /* 0x000fe20000000800 */
[----:B------:R-:W-:Y:S05]  /*0010*/  EXIT ;  /* 0x000000000000794d */ /* 0x000fea0003800000 */
.L_x_4:
        /* <DEDUP_REMOVED lines=14> */
.L_x_13:


//--------------------- .text._ZN7cutlass13device_kernelIN5flash11enable_sm90INS1_16FlashAttnFwdSm90INS1_25CollectiveMainloopFwdSm90ILi2EN4cute5tupleIJNS5_1CILi1EEES8_S8_EEENS6_IJNS7_ILi192EEENS7_ILi128EEENS7_ILi64EEEEEELi64ENS_10bfloat16_tEfNS_4arch4Sm90ELb0ELb1ELb0ELb1ELb0ELb1ELb0ELb1ELb1ELb0ELb0ELb0EEENS1_21CollectiveEpilogueFwdINS6_IJSA_SC_SB_EEES9_SE_SG_Li384ELb1ELb0ELb0ELb0EEENS1_36VarlenDynamicPersistentTileSchedulerILi192ELi128ELi384ELi32ELb0ELb0ELb1ELb1ELb0ELb1EEEEEEEEEvNT_6ParamsE --------------------------
	.section	.text._ZN7cutlass13device_kernelIN5flash11enable_sm90INS1_16FlashAttnFwdSm90INS1_25CollectiveMainloopFwdSm90ILi2EN4cute5tupleIJNS5_1CILi1EEES8_S8_EEENS6_IJNS7_ILi192EEENS7_ILi128EEENS7_ILi64EEEEEELi64ENS_10bfloat16_tEfNS_4arch4Sm90ELb0ELb1ELb0ELb1ELb0ELb1ELb0ELb1ELb1ELb0ELb0ELb0EEENS1_21CollectiveEpilogueFwdINS6_IJSA_SC_SB_EEES9_SE_SG_Li384ELb1ELb0ELb0ELb0EEENS1_36VarlenDynamicPersistentTileSchedulerILi192ELi128ELi384ELi32ELb0ELb0ELb1ELb1ELb0ELb1EEEEEEEEEvNT_6ParamsE,"ax",@progbits
	.align	128
.text._ZN7cutlass13device_kernelIN5flash11enable_sm90INS1_16FlashAttnFwdSm90INS1_25CollectiveMainloopFwdSm90ILi2EN4cute5tupleIJNS5_1CILi1EEES8_S8_EEENS6_IJNS7_ILi192EEENS7_ILi128EEENS7_ILi64EEEEEELi64ENS_10bfloat16_tEfNS_4arch4Sm90ELb0ELb1ELb0ELb1ELb0ELb1ELb0ELb1ELb1ELb0ELb0ELb0EEENS1_21CollectiveEpilogueFwdINS6_IJSA_SC_SB_EEES9_SE_SG_Li384ELb1ELb0ELb0ELb0EEENS1_36VarlenDynamicPersistentTileSchedulerILi192ELi128ELi384ELi32ELb0ELb0ELb1ELb1ELb0ELb1EEEEEEEEEvNT_6ParamsE:
        .type           _ZN7cutlass13device_kernelIN5flash11enable_sm90INS1_16FlashAttnFwdSm90INS1_25CollectiveMainloopFwdSm90ILi2EN4cute5tupleIJNS5_1CILi1EEES8_S8_EEENS6_IJNS7_ILi192EEENS7_ILi128EEENS7_ILi64EEEEEELi64ENS_10bfloat16_tEfNS_4arch4Sm90ELb0ELb1ELb0ELb1ELb0ELb1ELb0ELb1ELb1ELb0ELb0ELb0EEENS1_21CollectiveEpilogueFwdINS6_IJSA_SC_SB_EEES9_SE_SG_Li384ELb1ELb0ELb0ELb0EEENS1_36VarlenDynamicPersistentTileSchedulerILi192ELi128ELi384ELi32ELb0ELb0ELb1ELb1ELb0ELb1EEEEEEEEEvNT_6ParamsE,@function
        .size           _ZN7cutlass13device_kernelIN5flash11enable_sm90INS1_16FlashAttnFwdSm90INS1_25CollectiveMainloopFwdSm90ILi2EN4cute5tupleIJNS5_1CILi1EEES8_S8_EEENS6_IJNS7_ILi192EEENS7_ILi128EEENS7_ILi64EEEEEELi64ENS_10bfloat16_tEfNS_4arch4Sm90ELb0ELb1ELb0ELb1ELb0ELb1ELb0ELb1ELb1ELb0ELb0ELb0EEENS1_21CollectiveEpilogueFwdINS6_IJSA_SC_SB_EEES9_SE_SG_Li384ELb1ELb0ELb0ELb0EEENS1_36VarlenDynamicPersistentTileSchedulerILi192ELi128ELi384ELi32ELb0ELb0ELb1ELb1ELb0ELb1EEEEEEEEEvNT_6ParamsE,(.L_x_14 - _ZN7cutlass13device_kernelIN5flash11enable_sm90INS1_16FlashAttnFwdSm90INS1_25CollectiveMainloopFwdSm90ILi2EN4cute5tupleIJNS5_1CILi1EEES8_S8_EEENS6_IJNS7_ILi192EEENS7_ILi128EEENS7_ILi64EEEEEELi64ENS_10bfloat16_tEfNS_4arch4Sm90ELb0ELb1ELb0ELb1ELb0ELb1ELb0ELb1ELb1ELb0ELb0ELb0EEENS1_21CollectiveEpilogueFwdINS6_IJSA_SC_SB_EEES9_SE_SG_Li384ELb1ELb0ELb0ELb0EEENS1_36VarlenDynamicPersistentTileSchedulerILi192ELi128ELi384ELi32ELb0ELb0ELb1ELb1ELb0ELb1EEEEEEEEEvNT_6ParamsE)
        .other          _ZN7cutlass13device_kernelIN5flash11enable_sm90INS1_16FlashAttnFwdSm90INS1_25CollectiveMainloopFwdSm90ILi2EN4cute5tupleIJNS5_1CILi1EEES8_S8_EEENS6_IJNS7_ILi192EEENS7_ILi128EEENS7_ILi64EEEEEELi64ENS_10bfloat16_tEfNS_4arch4Sm90ELb0ELb1ELb0ELb1ELb0ELb1ELb0ELb1ELb1ELb0ELb0ELb0EEENS1_21CollectiveEpilogueFwdINS6_IJSA_SC_SB_EEES9_SE_SG_Li384ELb1ELb0ELb0ELb0EEENS1_36VarlenDynamicPersistentTileSchedulerILi192ELi128ELi384ELi32ELb0ELb0ELb1ELb1ELb0ELb1EEEEEEEEEvNT_6ParamsE,@"STO_CUDA_ENTRY STV_DEFAULT"
_ZN7cutlass13device_kernelIN5flash11enable_sm90INS1_16FlashAttnFwdSm90INS1_25CollectiveMainloopFwdSm90ILi2EN4cute5tupleIJNS5_1CILi1EEES8_S8_EEENS6_IJNS7_ILi192EEENS7_ILi128EEENS7_ILi64EEEEEELi64ENS_10bfloat16_tEfNS_4arch4Sm90ELb0ELb1ELb0ELb1ELb0ELb1ELb0ELb1ELb1ELb0ELb0ELb0EEENS1_21CollectiveEpilogueFwdINS6_IJSA_SC_SB_EEES9_SE_SG_Li384ELb1ELb0ELb0ELb0EEENS1_36VarlenDynamicPersistentTileSchedulerILi192ELi128ELi384ELi32ELb0ELb0ELb1ELb1ELb0ELb1EEEEEEEEEvNT_6ParamsE:
[----:B------:R-:W-:Y:S01]  /*0000*/  LDC R1, c[0x0][0x37c] ;  /* 0x0000df00ff017b82 */ /* 0x000fe20000000800 */
[----:B------:R-:W-:Y:S05]  /*0010*/  EXIT ;  /* 0x000000000000794d */ /* 0x000fea0003800000 */
.L_x_5:
        /* <DEDUP_REMOVED lines=14> */
.L_x_14:


//--------------------- .text._ZN7cutlass13device_kernelIN5flash11enable_sm90INS1_16FlashAttnFwdSm90INS1_25CollectiveMainloopFwdSm90ILi2EN4cute5tupleIJNS5_1CILi1EEES8_S8_EEENS6_IJNS7_ILi192EEENS7_ILi128EEENS7_ILi64EEEEEELi64ENS_10bfloat16_tEfNS_4arch4Sm90ELb1ELb0ELb0ELb0ELb0ELb0ELb0ELb1ELb1ELb0ELb0ELb0EEENS1_21CollectiveEpilogueFwdINS6_IJSA_SC_SB_EEES9_SE_SG_Li384ELb0ELb0ELb0ELb0EEENS1_30DynamicPersistentTileSchedulerILi384ELi32ELb0ELb0ELb1EEEEEEEEEvNT_6ParamsE --------------------------
	.section	.text._ZN7cutlass13device_kernelIN5flash11enable_sm90INS1_16FlashAttnFwdSm90INS1_25CollectiveMainloopFwdSm90ILi2EN4cute5tupleIJNS5_1CILi1EEES8_S8_EEENS6_IJNS7_ILi192EEENS7_ILi128EEENS7_ILi64EEEEEELi64ENS_10bfloat16_tEfNS_4arch4Sm90ELb1ELb0ELb0ELb0ELb0ELb0ELb0ELb1ELb1ELb0ELb0ELb0EEENS1_21CollectiveEpilogueFwdINS6_IJSA_SC_SB_EEES9_SE_SG_Li384ELb0ELb0ELb0ELb0EEENS1_30DynamicPersistentTileSchedulerILi384ELi32ELb0ELb0ELb1EEEEEEEEEvNT_6ParamsE,"ax",@progbits
	.align	128
.text._ZN7cutlass13device_kernelIN5flash11enable_sm90INS1_16FlashAttnFwdSm90INS1_25CollectiveMainloopFwdSm90ILi2EN4cute5tupleIJNS5_1CILi1EEES8_S8_EEENS6_IJNS7_ILi192EEENS7_ILi128EEENS7_ILi64EEEEEELi64ENS_10bfloat16_tEfNS_4arch4Sm90ELb1ELb0ELb0ELb0ELb0ELb0ELb0ELb1ELb1ELb0ELb0ELb0EEENS1_21CollectiveEpilogueFwdINS6_IJSA_SC_SB_EEES9_SE_SG_Li384ELb0ELb0ELb0ELb0EEENS1_30DynamicPersistentTileSchedulerILi384ELi32ELb0ELb0ELb1EEEEEEEEEvNT_6ParamsE:
        .type           _ZN7cutlass13device_kernelIN5flash11enable_sm90INS1_16FlashAttnFwdSm90INS1_25CollectiveMainloopFwdSm90ILi2EN4cute5tupleIJNS5_1CILi1EEES8_S8_EEENS6_IJNS7_ILi192EEENS7_ILi128EEENS7_ILi64EEEEEELi64ENS_10bfloat16_tEfNS_4arch4Sm90ELb1ELb0ELb0ELb0ELb0ELb0ELb0ELb1ELb1ELb0ELb0ELb0EEENS1_21CollectiveEpilogueFwdINS6_IJSA_SC_SB_EEES9_SE_SG_Li384ELb0ELb0ELb0ELb0EEENS1_30DynamicPersistentTileSchedulerILi384ELi32ELb0ELb0ELb1EEEEEEEEEvNT_6ParamsE,@function
        .size           _ZN7cutlass13device_kernelIN5flash11enable_sm90INS1_16FlashAttnFwdSm90INS1_25CollectiveMainloopFwdSm90ILi2EN4cute5tupleIJNS5_1CILi1EEES8_S8_EEENS6_IJNS7_ILi192EEENS7_ILi128EEENS7_ILi64EEEEEELi64ENS_10bfloat16_tEfNS_4arch4Sm90ELb1ELb0ELb0ELb0ELb0ELb0ELb0ELb1ELb1ELb0ELb0ELb0EEENS1_21CollectiveEpilogueFwdINS6_IJSA_SC_SB_EEES9_SE_SG_Li384ELb0ELb0ELb0ELb0EEENS1_30DynamicPersistentTileSchedulerILi384ELi32ELb0ELb0ELb1EEEEEEEEEvNT_6ParamsE,(.L_x_15 - _ZN7cutlass13device_kernelIN5flash11enable_sm90INS1_16FlashAttnFwdSm90INS1_25CollectiveMainloopFwdSm90ILi2EN4cute5tupleIJNS5_1CILi1EEES8_S8_EEENS6_IJNS7_ILi192EEENS7_ILi128EEENS7_ILi64EEEEEELi64ENS_10bfloat16_tEfNS_4arch4Sm90ELb1ELb0ELb0ELb0ELb0ELb0ELb0ELb1ELb1ELb0ELb0ELb0EEENS1_21CollectiveEpilogueFwdINS6_IJSA_SC_SB_EEES9_SE_SG_Li384ELb0ELb0ELb0ELb0EEENS1_30DynamicPersistentTileSchedulerILi384ELi32ELb0ELb0ELb1EEEEEEEEEvNT_6ParamsE)
        .other          _ZN7cutlass13device_kernelIN5flash11enable_sm90INS1_16FlashAttnFwdSm90INS1_25CollectiveMainloopFwdSm90ILi2EN4cute5tupleIJNS5_1CILi1EEES8_S8_EEENS6_IJNS7_ILi192EEENS7_ILi128EEENS7_ILi64EEEEEELi64ENS_10bfloat16_tEfNS_4arch4Sm90ELb1ELb0ELb0ELb0ELb0ELb0ELb0ELb1ELb1ELb0ELb0ELb0EEENS1_21CollectiveEpilogueFwdINS6_IJSA_SC_SB_EEES9_SE_SG_Li384ELb0ELb0ELb0ELb0EEENS1_30DynamicPersistentTileSchedulerILi384ELi32ELb0ELb0ELb1EEEEEEEEEvNT_6ParamsE,@"STO_CUDA_ENTRY STV_DEFAULT"
_ZN7cutlass13device_kernelIN5flash11enable_sm90INS1_16FlashAttnFwdSm90INS1_25CollectiveMainloopFwdSm90ILi2EN4cute5tupleIJNS5_1CILi1EEES8_S8_EEENS6_IJNS7_ILi192EEENS7_ILi128EEENS7_ILi64EEEEEELi64ENS_10bfloat16_tEfNS_4arch4Sm90ELb1ELb0ELb0ELb0ELb0ELb0ELb0ELb1ELb1ELb0ELb0ELb0EEENS1_21CollectiveEpilogueFwdINS6_IJSA_SC_SB_EEES9_SE_SG_Li384ELb0ELb0ELb0ELb0EEENS1_30DynamicPersistentTileSchedulerILi384ELi32ELb0ELb0ELb1EEEEEEEEEvNT_6ParamsE:
[----:B------:R-:W-:Y:S01]  /*0000*/  LDC R1, c[0x0][0x37c] ;  /* 0x0000df00ff017b82 */ /* 0x000fe20000000800 */
[----:B------:R-:W-:Y:S05]  /*0010*/  EXIT ;  /* 0x000000000000794d */ /* 0x000fea0003800000 */
.L_x_6:
        /* <DEDUP_REMOVED lines=14> */
.L_x_15:


//--------------------- .text._ZN7cutlass13device_kernelIN5flash11enable_sm90INS1_16FlashAttnFwdSm90INS1_25CollectiveMainloopFwdSm90ILi2EN4cute5tupleIJNS5_1CILi1EEES8_S8_EEENS6_IJNS7_ILi192EEENS7_ILi128EEENS7_ILi64EEEEEELi64ENS_10bfloat16_tEfNS_4arch4Sm90ELb1ELb0ELb0ELb1ELb0ELb0ELb0ELb1ELb1ELb0ELb0ELb0EEENS1_21CollectiveEpilogueFwdINS6_IJSA_SC_SB_EEES9_SE_SG_Li384ELb1ELb0ELb0ELb0EEENS1_36VarlenDynamicPersistentTileSchedulerILi192ELi128ELi384ELi32ELb0ELb0ELb1ELb1ELb1ELb1EEEEEEEEEvNT_6ParamsE --------------------------
	.section	.text._ZN7cutlass13device_kernelIN5flash11enable_sm90INS1_16FlashAttnFwdSm90INS1_25CollectiveMainloopFwdSm90ILi2EN4cute5tupleIJNS5_1CILi1EEES8_S8_EEENS6_IJNS7_ILi192EEENS7_ILi128EEENS7_ILi64EEEEEELi64ENS_10bfloat16_tEfNS_4arch4Sm90ELb1ELb0ELb0ELb1ELb0ELb0ELb0ELb1ELb1ELb0ELb0ELb0EEENS1_21CollectiveEpilogueFwdINS6_IJSA_SC_SB_EEES9_SE_SG_Li384ELb1ELb0ELb0ELb0EEENS1_36VarlenDynamicPersistentTileSchedulerILi192ELi128ELi384ELi32ELb0ELb0ELb1ELb1ELb1ELb1EEEEEEEEEvNT_6ParamsE,"ax",@progbits
	.align	128
.text._ZN7cutlass13device_kernelIN5flash11enable_sm90INS1_16FlashAttnFwdSm90INS1_25CollectiveMainloopFwdSm90ILi2EN4cute5tupleIJNS5_1CILi1EEES8_S8_EEENS6_IJNS7_ILi192EEENS7_ILi128EEENS7_ILi64EEEEEELi64ENS_10bfloat16_tEfNS_4arch4Sm90ELb1ELb0ELb0ELb1ELb0ELb0ELb0ELb1ELb1ELb0ELb0ELb0EEENS1_21CollectiveEpilogueFwdINS6_IJSA_SC_SB_EEES9_SE_SG_Li384ELb1ELb0ELb0ELb0EEENS1_36VarlenDynamicPersistentTileSchedulerILi192ELi128ELi384ELi32ELb0ELb0ELb1ELb1ELb1ELb1EEEEEEEEEvNT_6ParamsE:
        .type           _ZN7cutlass13device_kernelIN5flash11enable_sm90INS1_16FlashAttnFwdSm90INS1_25CollectiveMainloopFwdSm90ILi2EN4cute5tupleIJNS5_1CILi1EEES8_S8_EEENS6_IJNS7_ILi192EEENS7_ILi128EEENS7_ILi64EEEEEELi64ENS_10bfloat16_tEfNS_4arch4Sm90ELb1ELb0ELb0ELb1ELb0ELb0ELb0ELb1ELb1ELb0ELb0ELb0EEENS1_21CollectiveEpilogueFwdINS6_IJSA_SC_SB_EEES9_SE_SG_Li384ELb1ELb0ELb0ELb0EEENS1_36VarlenDynamicPersistentTileSchedulerILi192ELi128ELi384ELi32ELb0ELb0ELb1ELb1ELb1ELb1EEEEEEEEEvNT_6ParamsE,@function
        .size           _ZN7cutlass13device_kernelIN5flash11enable_sm90INS1_16FlashAttnFwdSm90INS1_25CollectiveMainloopFwdSm90ILi2EN4cute5tupleIJNS5_1CILi1EEES8_S8_EEENS6_IJNS7_ILi192EEENS7_ILi128EEENS7_ILi64EEEEEELi64ENS_10bfloat16_tEfNS_4arch4Sm90ELb1ELb0ELb0ELb1ELb0ELb0ELb0ELb1ELb1ELb0ELb0ELb0EEENS1_21CollectiveEpilogueFwdINS6_IJSA_SC_SB_EEES9_SE_SG_Li384ELb1ELb0ELb0ELb0EEENS1_36VarlenDynamicPersistentTileSchedulerILi192ELi128ELi384ELi32ELb0ELb0ELb1ELb1ELb1ELb1EEEEEEEEEvNT_6ParamsE,(.L_x_16 - _ZN7cutlass13device_kernelIN5flash11enable_sm90INS1_16FlashAttnFwdSm90INS1_25CollectiveMainloopFwdSm90ILi2EN4cute5tupleIJNS5_1CILi1EEES8_S8_EEENS6_IJNS7_ILi192EEENS7_ILi128EEENS7_ILi64EEEEEELi64ENS_10bfloat16_tEfNS_4arch4Sm90ELb1ELb0ELb0ELb1ELb0ELb0ELb0ELb1ELb1ELb0ELb0ELb0EEENS1_21CollectiveEpilogueFwdINS6_IJSA_SC_SB_EEES9_SE_SG_Li384ELb1ELb0ELb0ELb0EEENS1_36VarlenDynamicPersistentTileSchedulerILi192ELi128ELi384ELi32ELb0ELb0ELb1ELb1ELb1ELb1EEEEEEEEEvNT_6ParamsE)
        .other          _ZN7cutlass13device_kernelIN5flash11enable_sm90INS1_16FlashAttnFwdSm90INS1_25CollectiveMainloopFwdSm90ILi2EN4cute5tupleIJNS5_1CILi1EEES8_S8_EEENS6_IJNS7_ILi192EEENS7_ILi128EEENS7_ILi64EEEEEELi64ENS_10bfloat16_tEfNS_4arch4Sm90ELb1ELb0ELb0ELb1ELb0ELb0ELb0ELb1ELb1ELb0ELb0ELb0EEENS1_21CollectiveEpilogueFwdINS6_IJSA_SC_SB_EEES9_SE_SG_Li384ELb1ELb0ELb0ELb0EEENS1_36VarlenDynamicPersistentTileSchedulerILi192ELi128ELi384ELi32ELb0ELb0ELb1ELb1ELb1ELb1EEEEEEEEEvNT_6ParamsE,@"STO_CUDA_ENTRY STV_DEFAULT"
_ZN7cutlass13device_kernelIN5flash11enable_sm90INS1_16FlashAttnFwdSm90INS1_25CollectiveMainloopFwdSm90ILi2EN4cute5tupleIJNS5_1CILi1EEES8_S8_EEENS6_IJNS7_ILi192EEENS7_ILi128EEENS7_ILi64EEEEEELi64ENS_10bfloat16_tEfNS_4arch4Sm90ELb1ELb0ELb0ELb1ELb0ELb0ELb0ELb1ELb1ELb0ELb0ELb0EEENS1_21CollectiveEpilogueFwdINS6_IJSA_SC_SB_EEES9_SE_SG_Li384ELb1ELb0ELb0ELb0EEENS1_36VarlenDynamicPersistentTileSchedulerILi192ELi128ELi384ELi32ELb0ELb0ELb1ELb1ELb1ELb1EEEEEEEEEvNT_6ParamsE:
[----:B------:R-:W-:Y:S01]  /*0000*/  LDC R1, c[0x0][0x37c] ;  /* 0x0000df00ff017b82 */ /* 0x000fe20000000800 */
[----:B------:R-:W-:Y:S05]  /*0010*/  EXIT ;  /* 0x000000000000794d */ /* 0x000fea0003800000 */
.L_x_7:
        /* <DEDUP_REMOVED lines=14> */
.L_x_16:


//--------------------- .text._ZN7cutlass13device_kernelIN5flash11enable_sm90INS1_16FlashAttnFwdSm90INS1_25CollectiveMainloopFwdSm90ILi2EN4cute5tupleIJNS5_1CILi1EEES8_S8_EEENS6_IJNS7_ILi192EEENS7_ILi128EEENS7_ILi64EEEEEELi64ENS_10bfloat16_tEfNS_4arch4Sm90ELb1ELb0ELb0ELb1ELb0ELb1ELb0ELb1ELb1ELb0ELb0ELb0EEENS1_21CollectiveEpilogueFwdINS6_IJSA_SC_SB_EEES9_SE_SG_Li384ELb1ELb0ELb0ELb0EEENS1_36VarlenDynamicPersistentTileSchedulerILi192ELi128ELi384ELi32ELb0ELb0ELb1ELb1ELb1ELb1EEEEEEEEEvNT_6ParamsE --------------------------
	.section	.text._ZN7cutlass13device_kernelIN5flash11enable_sm90INS1_16FlashAttnFwdSm90INS1_25CollectiveMainloopFwdSm90ILi2EN4cute5tupleIJNS5_1CILi1EEES8_S8_EEENS6_IJNS7_ILi192EEENS7_ILi128EEENS7_ILi64EEEEEELi64ENS_10bfloat16_tEfNS_4arch4Sm90ELb1ELb0ELb0ELb1ELb0ELb1ELb0ELb1ELb1ELb0ELb0ELb0EEENS1_21CollectiveEpilogueFwdINS6_IJSA_SC_SB_EEES9_SE_SG_Li384ELb1ELb0ELb0ELb0EEENS1_36VarlenDynamicPersistentTileSchedulerILi192ELi128ELi384ELi32ELb0ELb0ELb1ELb1ELb1ELb1EEEEEEEEEvNT_6ParamsE,"ax",@progbits
	.align	128
.text._ZN7cutlass13device_kernelIN5flash11enable_sm90INS1_16FlashAttnFwdSm90INS1_25CollectiveMainloopFwdSm90ILi2EN4cute5tupleIJNS5_1CILi1EEES8_S8_EEENS6_IJNS7_ILi192EEENS7_ILi128EEENS7_ILi64EEEEEELi64ENS_10bfloat16_tEfNS_4arch4Sm90ELb1ELb0ELb0ELb1ELb0ELb1ELb0ELb1ELb1ELb0ELb0ELb0EEENS1_21CollectiveEpilogueFwdINS6_IJSA_SC_SB_EEES9_SE_SG_Li384ELb1ELb0ELb0ELb0EEENS1_36VarlenDynamicPersistentTileSchedulerILi192ELi128ELi384ELi32ELb0ELb0ELb1ELb1ELb1ELb1EEEEEEEEEvNT_6ParamsE:
        .type           _ZN7cutlass13device_kernelIN5flash11enable_sm90INS1_16FlashAttnFwdSm90INS1_25CollectiveMainloopFwdSm90ILi2EN4cute5tupleIJNS5_1CILi1EEES8_S8_EEENS6_IJNS7_ILi192EEENS7_ILi128EEENS7_ILi64EEEEEELi64ENS_10bfloat16_tEfNS_4arch4Sm90ELb1ELb0ELb0ELb1ELb0ELb1ELb0ELb1ELb1ELb0ELb0ELb0EEENS1_21CollectiveEpilogueFwdINS6_IJSA_SC_SB_EEES9_SE_SG_Li384ELb1ELb0ELb0ELb0EEENS1_36VarlenDynamicPersistentTileSchedulerILi192ELi128ELi384ELi32ELb0ELb0ELb1ELb1ELb1ELb1EEEEEEEEEvNT_6ParamsE,@function
        .size           _ZN7cutlass13device_kernelIN5flash11enable_sm90INS1_16FlashAttnFwdSm90INS1_25CollectiveMainloopFwdSm90ILi2EN4cute5tupleIJNS5_1CILi1EEES8_S8_EEENS6_IJNS7_ILi192EEENS7_ILi128EEENS7_ILi64EEEEEELi64ENS_10bfloat16_tEfNS_4arch4Sm90ELb1ELb0ELb0ELb1ELb0ELb1ELb0ELb1ELb1ELb0ELb0ELb0EEENS1_21CollectiveEpilogueFwdINS6_IJSA_SC_SB_EEES9_SE_SG_Li384ELb1ELb0ELb0ELb0EEENS1_36VarlenDynamicPersistentTileSchedulerILi192ELi128ELi384ELi32ELb0ELb0ELb1ELb1ELb1ELb1EEEEEEEEEvNT_6ParamsE,(.L_x_17 - _ZN7cutlass13device_kernelIN5flash11enable_sm90INS1_16FlashAttnFwdSm90INS1_25CollectiveMainloopFwdSm90ILi2EN4cute5tupleIJNS5_1CILi1EEES8_S8_EEENS6_IJNS7_ILi192EEENS7_ILi128EEENS7_ILi64EEEEEELi64ENS_10bfloat16_tEfNS_4arch4Sm90ELb1ELb0ELb0ELb1ELb0ELb1ELb0ELb1ELb1ELb0ELb0ELb0EEENS1_21CollectiveEpilogueFwdINS6_IJSA_SC_SB_EEES9_SE_SG_Li384ELb1ELb0ELb0ELb0EEENS1_36VarlenDynamicPersistentTileSchedulerILi192ELi128ELi384ELi32ELb0ELb0ELb1ELb1ELb1ELb1EEEEEEEEEvNT_6ParamsE)
        .other          _ZN7cutlass13device_kernelIN5flash11enable_sm90INS1_16FlashAttnFwdSm90INS1_25CollectiveMainloopFwdSm90ILi2EN4cute5tupleIJNS5_1CILi1EEES8_S8_EEENS6_IJNS7_ILi192EEENS7_ILi128EEENS7_ILi64EEEEEELi64ENS_10bfloat16_tEfNS_4arch4Sm90ELb1ELb0ELb0ELb1ELb0ELb1ELb0ELb1ELb1ELb0ELb0ELb0EEENS1_21CollectiveEpilogueFwdINS6_IJSA_SC_SB_EEES9_SE_SG_Li384ELb1ELb0ELb0ELb0EEENS1_36VarlenDynamicPersistentTileSchedulerILi192ELi128ELi384ELi32ELb0ELb0ELb1ELb1ELb1ELb1EEEEEEEEEvNT_6ParamsE,@"STO_CUDA_ENTRY STV_DEFAULT"
_ZN7cutlass13device_kernelIN5flash11enable_sm90INS1_16FlashAttnFwdSm90INS1_25CollectiveMainloopFwdSm90ILi2EN4cute5tupleIJNS5_1CILi1EEES8_S8_EEENS6_IJNS7_ILi192EEENS7_ILi128EEENS7_ILi64EEEEEELi64ENS_10bfloat16_tEfNS_4arch4Sm90ELb1ELb0ELb0ELb1ELb0ELb1ELb0ELb1ELb1ELb0ELb0ELb0EEENS1_21CollectiveEpilogueFwdINS6_IJSA_SC_SB_EEES9_SE_SG_Li384ELb1ELb0ELb0ELb0EEENS1_36VarlenDynamicPersistentTileSchedulerILi192ELi128ELi384ELi32ELb0ELb0ELb1ELb1ELb1ELb1EEEEEEEEEvNT_6ParamsE:
[----:B------:R-:W-:Y:S01]  /*0000*/  LDC R1, c[0x0][0x37c] ;  /* 0x0000df00ff017b82 */ /* 0x000fe20000000800 */
[----:B------:R-:W-:Y:S05]  /*0010*/  EXIT ;  /* 0x000000000000794d */ /* 0x000fea0003800000 */
.L_x_8:
        /* <DEDUP_REMOVED lines=14> */
.L_x_17:


//--------------------- .nv.shared.reserved.0     --------------------------
	.section	.nv.shared.reserved.0,"aw",@nobits
	.weak		__nv_reservedSMEM_offset_0_alias
	.size		__nv_reservedSMEM_offset_0_alias, 0, 64
	.other		__nv_reservedSMEM_offset_0_alias,@"STO_CUDA_RESERVED_SHARED STV_DEFAULT"
__nv_reservedSMEM_offset_0_alias:
	.zero		0
	.zero		64


//--------------------- .nv.global                --------------------------
	.section	.nv.global,"aw",@nobits
.nv.global:
	.type		_ZN65_INTERNAL_d682dc15_29_flash_fwd_hdim64_bf16_sm90_cu_49158569_37044cute1_E,@object
	.size		_ZN65_INTERNAL_d682dc15_29_flash_fwd_hdim64_bf16_sm90_cu_49158569_37044cute1_E,(_ZN65_INTERNAL_d682dc15_29_flash_fwd_hdim64_bf16_sm90_cu_49158569_37044cuda3std3__45__cpo6cbeginE - _ZN65_INTERNAL_d682dc15_29_flash_fwd_hdim64_bf16_sm90_cu_49158569_37044cute1_E)
_ZN65_INTERNAL_d682dc15_29_flash_fwd_hdim64_bf16_sm90_cu_49158569_37044cute1_E:
	.zero		1
	.type		_ZN65_INTERNAL_d682dc15_29_flash_fwd_hdim64_bf16_sm90_cu_49158569_37044cuda3std3__45__cpo6cbeginE,@object
	.size		_ZN65_INTERNAL_d682dc15_29_flash_fwd_hdim64_bf16_sm90_cu_49158569_37044cuda3std3__45__cpo6cbeginE,(_ZN65_INTERNAL_d682dc15_29_flash_fwd_hdim64_bf16_sm90_cu_49158569_37044cuda3std3__48in_placeE - _ZN65_INTERNAL_d682dc15_29_flash_fwd_hdim64_bf16_sm90_cu_49158569_37044cuda3std3__45__cpo6cbeginE)
_ZN65_INTERNAL_d682dc15_29_flash_fwd_hdim64_bf16_sm90_cu_49158569_37044cuda3std3__45__cpo6cbeginE:
	.zero		1
	.type		_ZN65_INTERNAL_d682dc15_29_flash_fwd_hdim64_bf16_sm90_cu_49158569_37044cuda3std3__48in_placeE,@object
	.size		_ZN65_INTERNAL_d682dc15_29_flash_fwd_hdim64_bf16_sm90_cu_49158569_37044cuda3std3__48in_placeE,(_ZN65_INTERNAL_d682dc15_29_flash_fwd_hdim64_bf16_sm90_cu_49158569_37044cuda3std6ranges3__45__cpo9iter_moveE - _ZN65_INTERNAL_d682dc15_29_flash_fwd_hdim64_bf16_sm90_cu_49158569_37044cuda3std3__48in_placeE)
_ZN65_INTERNAL_d682dc15_29_flash_fwd_hdim64_bf16_sm90_cu_49158569_37044cuda3std3__48in_placeE:
	.zero		1
	.type		_ZN65_INTERNAL_d682dc15_29_flash_fwd_hdim64_bf16_sm90_cu_49158569_37044cuda3std6ranges3__45__cpo9iter_moveE,@object
	.size		_ZN65_INTERNAL_d682dc15_29_flash_fwd_hdim64_bf16_sm90_cu_49158569_37044cuda3std6ranges3__45__cpo9iter_moveE,(_ZN65_INTERNAL_d682dc15_29_flash_fwd_hdim64_bf16_sm90_cu_49158569_37044cuda3std3__45__cpo5beginE - _ZN65_INTERNAL_d682dc15_29_flash_fwd_hdim64_bf16_sm90_cu_49158569_37044cuda3std6ranges3__45__cpo9iter_moveE)
_ZN65_INTERNAL_d682dc15_29_flash_fwd_hdim64_bf16_sm90_cu_49158569_37044cuda3std6ranges3__45__cpo9iter_moveE:
	.zero		1
	.type		_ZN65_INTERNAL_d682dc15_29_flash_fwd_hdim64_bf16_sm90_cu_49158569_37044cuda3std3__45__cpo5beginE,@object
	.size		_ZN65_INTERNAL_d682dc15_29_flash_fwd_hdim64_bf16_sm90_cu_49158569_37044cuda3std3__45__cpo5beginE,(_ZN65_INTERNAL_d682dc15_29_flash_fwd_hdim64_bf16_sm90_cu_49158569_37044cuda3std3__467_GLOBAL__N__d682dc15_29_flash_fwd_hdim64_bf16_sm90_cu_49158569_37046ignoreE - _ZN65_INTERNAL_d682dc15_29_flash_fwd_hdim64_bf16_sm90_cu_49158569_37044cuda3std3__45__cpo5beginE)
_ZN65_INTERNAL_d682dc15_29_flash_fwd_hdim64_bf16_sm90_cu_49158569_37044cuda3std3__45__cpo5beginE:
	.zero		1
	.type		_ZN65_INTERNAL_d682dc15_29_flash_fwd_hdim64_bf16_sm90_cu_49158569_37044cuda3std3__467_GLOBAL__N__d682dc15_29_flash_fwd_hdim64_bf16_sm90_cu_49158569_37046ignoreE,@object
	.size		_ZN65_INTERNAL_d682dc15_29_flash_fwd_hdim64_bf16_sm90_cu_49158569_37044cuda3std3__467_GLOBAL__N__d682dc15_29_flash_fwd_hdim64_bf16_sm90_cu_49158569_37046ignoreE,(_ZN65_INTERNAL_d682dc15_29_flash_fwd_hdim64_bf16_sm90_cu_49158569_37044cute7productE - _ZN65_INTERNAL_d682dc15_29_flash_fwd_hdim64_bf16_sm90_cu_49158569_37044cuda3std3__467_GLOBAL__N__d682dc15_29_flash_fwd_hdim64_bf16_sm90_cu_49158569_37046ignoreE)
_ZN65_INTERNAL_d682dc15_29_flash_fwd_hdim64_bf16_sm90_cu_49158569_37044cuda3std3__467_GLOBAL__N__d682dc15_29_flash_fwd_hdim64_bf16_sm90_cu_49158569_37046ignoreE:
	.zero		1
	.type		_ZN65_INTERNAL_d682dc15_29_flash_fwd_hdim64_bf16_sm90_cu_49158569_37044cute7productE,@object
	.size		_ZN65_INTERNAL_d682dc15_29_flash_fwd_hdim64_bf16_sm90_cu_49158569_37044cute7productE,(_ZN65_INTERNAL_d682dc15_29_flash_fwd_hdim64_bf16_sm90_cu_49158569_37044cuda3std3__45__cpo3endE - _ZN65_INTERNAL_d682dc15_29_flash_fwd_hdim64_bf16_sm90_cu_49158569_37044cute7productE)
_ZN65_INTERNAL_d682dc15_29_flash_fwd_hdim64_bf16_sm90_cu_49158569_37044cute7productE:
	.zero		1
	.type		_ZN65_INTERNAL_d682dc15_29_flash_fwd_hdim64_bf16_sm90_cu_49158569_37044cuda3std3__45__cpo3endE,@object
	.size		_ZN65_INTERNAL_d682dc15_29_flash_fwd_hdim64_bf16_sm90_cu_49158569_37044cuda3std3__45__cpo3endE,(_ZN65_INTERNAL_d682dc15_29_flash_fwd_hdim64_bf16_sm90_cu_49158569_37044cuda3std3__419piecewise_constructE - _ZN65_INTERNAL_d682dc15_29_flash_fwd_hdim64_bf16_sm90_cu_49158569_37044cuda3std3__45__cpo3endE)
_ZN65_INTERNAL_d682dc15_29_flash_fwd_hdim64_bf16_sm90_cu_49158569_37044cuda3std3__45__cpo3endE:
	.zero		1
	.type		_ZN65_INTERNAL_d682dc15_29_flash_fwd_hdim64_bf16_sm90_cu_49158569_37044cuda3std3__419piecewise_constructE,@object
	.size		_ZN65_INTERNAL_d682dc15_29_flash_fwd_hdim64_bf16_sm90_cu_49158569_37044cuda3std3__419piecewise_constructE,(_ZN65_INTERNAL_d682dc15_29_flash_fwd_hdim64_bf16_sm90_cu_49158569_37044cuda3std3__45__cpo4cendE - _ZN65_INTERNAL_d682dc15_29_flash_fwd_hdim64_bf16_sm90_cu_49158569_37044cuda3std3__419piecewise_constructE)
_ZN65_INTERNAL_d682dc15_29_flash_fwd_hdim64_bf16_sm90_cu_49158569_37044cuda3std3__419piecewise_constructE:
	.zero		1
	.type		_ZN65_INTERNAL_d682dc15_29_flash_fwd_hdim64_bf16_sm90_cu_49158569_37044cuda3std3__45__cpo4cendE,@object
	.size		_ZN65_INTERNAL_d682dc15_29_flash_fwd_hdim64_bf16_sm90_cu_49158569_37044cuda3std3__45__cpo4cendE,(_ZN65_INTERNAL_d682dc15_29_flash_fwd_hdim64_bf16_sm90_cu_49158569_37044cuda3std6ranges3__45__cpo4swapE - _ZN65_INTERNAL_d682dc15_29_flash_fwd_hdim64_bf16_sm90_cu_49158569_37044cuda3std3__45__cpo4cendE)
_ZN65_INTERNAL_d682dc15_29_flash_fwd_hdim64_bf16_sm90_cu_49158569_37044cuda3std3__45__cpo4cendE:
	.zero		1
	.type		_ZN65_INTERNAL_d682dc15_29_flash_fwd_hdim64_bf16_sm90_cu_49158569_37044cuda3std6ranges3__45__cpo4swapE,@object
	.size		_ZN65_INTERNAL_d682dc15_29_flash_fwd_hdim64_bf16_sm90_cu_49158569_37044cuda3std6ranges3__45__cpo4swapE,(.L_7 - _ZN65_INTERNAL_d682dc15_29_flash_fwd_hdim64_bf16_sm90_cu_49158569_37044cuda3std6ranges3__45__cpo4swapE)
_ZN65_INTERNAL_d682dc15_29_flash_fwd_hdim64_bf16_sm90_cu_49158569_37044cuda3std6ranges3__45__cpo4swapE:
	.zero		1
.L_7:


//--------------------- .nv.constant0._ZN7cutlass13device_kernelIN5flash11enable_sm90INS1_16FlashAttnFwdSm90INS1_25CollectiveMainloopFwdSm90ILi2EN4cute5tupleIJNS5_1CILi1EEES8_S8_EEENS6_IJNS7_ILi192EEESA_NS7_ILi64EEEEEELi64ENS_10bfloat16_tEfNS_4arch4Sm90ELb0ELb0ELb0ELb0ELb0ELb0ELb0ELb0ELb1ELb0ELb0ELb0EEENS1_21CollectiveEpilogueFwdINS6_IJSA_SB_SA_EEES9_SD_SF_Li384ELb0ELb0ELb0ELb0EEENS1_29StaticPersistentTileSchedulerILb0EEEEEEEEEvNT_6ParamsE --------------------------
	.section	.nv.constant0._ZN7cutlass13device_kernelIN5flash11enable_sm90INS1_16FlashAttnFwdSm90INS1_25CollectiveMainloopFwdSm90ILi2EN4cute5tupleIJNS5_1CILi1EEES8_S8_EEENS6_IJNS7_ILi192EEESA_NS7_ILi64EEEEEELi64ENS_10bfloat16_tEfNS_4arch4Sm90ELb0ELb0ELb0ELb0ELb0ELb0ELb0ELb0ELb1ELb0ELb0ELb0EEENS1_21CollectiveEpilogueFwdINS6_IJSA_SB_SA_EEES9_SD_SF_Li384ELb0ELb0ELb0ELb0EEENS1_29StaticPersistentTileSchedulerILb0EEEEEEEEEvNT_6ParamsE,"a",@progbits
	.sectionflags	@""
	.align	4
.nv.constant0._ZN7cutlass13device_kernelIN5flash11enable_sm90INS1_16FlashAttnFwdSm90INS1_25CollectiveMainloopFwdSm90ILi2EN4cute5tupleIJNS5_1CILi1EEES8_S8_EEENS6_IJNS7_ILi192EEESA_NS7_ILi64EEEEEELi64ENS_10bfloat16_tEfNS_4arch4Sm90ELb0ELb0ELb0ELb0ELb0ELb0ELb0ELb0ELb1ELb0ELb0ELb0EEENS1_21CollectiveEpilogueFwdINS6_IJSA_SB_SA_EEES9_SD_SF_Li384ELb0ELb0ELb0ELb0EEENS1_29StaticPersistentTileSchedulerILb0EEEEEEEEEvNT_6ParamsE:
	.zero		3840


//--------------------- .nv.constant0._ZN7cutlass13device_kernelIN5flash11enable_sm90INS1_16FlashAttnFwdSm90INS1_25CollectiveMainloopFwdSm90ILi2EN4cute5tupleIJNS5_1CILi1EEES8_S8_EEENS6_IJNS7_ILi192EEESA_NS7_ILi64EEEEEELi64ENS_10bfloat16_tEfNS_4arch4Sm90ELb0ELb0ELb0ELb1ELb0ELb0ELb0ELb0ELb1ELb0ELb0ELb0EEENS1_21CollectiveEpilogueFwdINS6_IJSA_SB_SA_EEES9_SD_SF_Li384ELb1ELb0ELb0ELb0EEENS1_36VarlenDynamicPersistentTileSchedulerILi192ELi192ELi384ELi32ELb0ELb0ELb1ELb0ELb1ELb1EEEEEEEEEvNT_6ParamsE --------------------------
	.section	.nv.constant0._ZN7cutlass13device_kernelIN5flash11enable_sm90INS1_16FlashAttnFwdSm90INS1_25CollectiveMainloopFwdSm90ILi2EN4cute5tupleIJNS5_1CILi1EEES8_S8_EEENS6_IJNS7_ILi192EEESA_NS7_ILi64EEEEEELi64ENS_10bfloat16_tEfNS_4arch4Sm90ELb0ELb0ELb0ELb1ELb0ELb0ELb0ELb0ELb1ELb0ELb0ELb0EEENS1_21CollectiveEpilogueFwdINS6_IJSA_SB_SA_EEES9_SD_SF_Li384ELb1ELb0ELb0ELb0EEENS1_36VarlenDynamicPersistentTileSchedulerILi192ELi192ELi384ELi32ELb0ELb0ELb1ELb0ELb1ELb1EEEEEEEEEvNT_6ParamsE,"a",@progbits
	.sectionflags	@""
	.align	4
.nv.constant0._ZN7cutlass13device_kernelIN5flash11enable_sm90INS1_16FlashAttnFwdSm90INS1_25CollectiveMainloopFwdSm90ILi2EN4cute5tupleIJNS5_1CILi1EEES8_S8_EEENS6_IJNS7_ILi192EEESA_NS7_ILi64EEEEEELi64ENS_10bfloat16_tEfNS_4arch4Sm90ELb0ELb0ELb0ELb1ELb0ELb0ELb0ELb0ELb1ELb0ELb0ELb0EEENS1_21CollectiveEpilogueFwdINS6_IJSA_SB_SA_EEES9_SD_SF_Li384ELb1ELb0ELb0ELb0EEENS1_36VarlenDynamicPersistentTileSchedulerILi192ELi192ELi384ELi32ELb0ELb0ELb1ELb0ELb1ELb1EEEEEEEEEvNT_6ParamsE:
	.zero		3456


//--------------------- .nv.constant0._ZN7cutlass13device_kernelIN5flash11enable_sm90INS1_16FlashAttnFwdSm90INS1_25CollectiveMainloopFwdSm90ILi2EN4cute5tupleIJNS5_1CILi1EEES8_S8_EEENS6_IJNS7_ILi192EEESA_NS7_ILi64EEEEEELi64ENS_10bfloat16_tEfNS_4arch4Sm90ELb0ELb0ELb0ELb1ELb0ELb1ELb0ELb0ELb1ELb0ELb0ELb0EEENS1_21CollectiveEpilogueFwdINS6_IJSA_SB_SA_EEES9_SD_SF_Li384ELb1ELb0ELb0ELb0EEENS1_36VarlenDynamicPersistentTileSchedulerILi192ELi192ELi384ELi32ELb0ELb0ELb1ELb0ELb1ELb1EEEEEEEEEvNT_6ParamsE --------------------------
	.section	.nv.constant0._ZN7cutlass13device_kernelIN5flash11enable_sm90INS1_16FlashAttnFwdSm90INS1_25CollectiveMainloopFwdSm90ILi2EN4cute5tupleIJNS5_1CILi1EEES8_S8_EEENS6_IJNS7_ILi192EEESA_NS7_ILi64EEEEEELi64ENS_10bfloat16_tEfNS_4arch4Sm90ELb0ELb0ELb0ELb1ELb0ELb1ELb0ELb0ELb1ELb0ELb0ELb0EEENS1_21CollectiveEpilogueFwdINS6_IJSA_SB_SA_EEES9_SD_SF_Li384ELb1ELb0ELb0ELb0EEENS1_36VarlenDynamicPersistentTileSchedulerILi192ELi192ELi384ELi32ELb0ELb0ELb1ELb0ELb1ELb1EEEEEEEEEvNT_6ParamsE,"a",@progbits
	.sectionflags	@""
	.align	4
.nv.constant0._ZN7cutlass13device_kernelIN5flash11enable_sm90INS1_16FlashAttnFwdSm90INS1_25CollectiveMainloopFwdSm90ILi2EN4cute5tupleIJNS5_1CILi1EEES8_S8_EEENS6_IJNS7_ILi192EEESA_NS7_ILi64EEEEEELi64ENS_10bfloat16_tEfNS_4arch4Sm90ELb0ELb0ELb0ELb1ELb0ELb1ELb0ELb0ELb1ELb0ELb0ELb0EEENS1_21CollectiveEpilogueFwdINS6_IJSA_SB_SA_EEES9_SD_SF_Li384ELb1ELb0ELb0ELb0EEENS1_36VarlenDynamicPersistentTileSchedulerILi192ELi192ELi384ELi32ELb0ELb0ELb1ELb0ELb1ELb1EEEEEEEEEvNT_6ParamsE:
	.zero		3456


//--------------------- .nv.constant0._ZN7cutlass13device_kernelIN5flash11enable_sm90INS1_16FlashAttnFwdSm90INS1_25CollectiveMainloopFwdSm90ILi2EN4cute5tupleIJNS5_1CILi1EEES8_S8_EEENS6_IJNS7_ILi192EEENS7_ILi128EEENS7_ILi64EEEEEELi64ENS_10bfloat16_tEfNS_4arch4Sm90ELb0ELb1ELb0ELb0ELb0ELb0ELb0ELb1ELb1ELb0ELb0ELb0EEENS1_21CollectiveEpilogueFwdINS6_IJSA_SC_SB_EEES9_SE_SG_Li384ELb0ELb0ELb0ELb0EEENS1_30DynamicPersistentTileSchedulerILi384ELi32ELb0ELb0ELb1EEEEEEEEEvNT_6ParamsE --------------------------
	.section	.nv.constant0._ZN7cutlass13device_kernelIN5flash11enable_sm90INS1_16FlashAttnFwdSm90INS1_25CollectiveMainloopFwdSm90ILi2EN4cute5tupleIJNS5_1CILi1EEES8_S8_EEENS6_IJNS7_ILi192EEENS7_ILi128EEENS7_ILi64EEEEEELi64ENS_10bfloat16_tEfNS_4arch4Sm90ELb0ELb1ELb0ELb0ELb0ELb0ELb0ELb1ELb1ELb0ELb0ELb0EEENS1_21CollectiveEpilogueFwdINS6_IJSA_SC_SB_EEES9_SE_SG_Li384ELb0ELb0ELb0ELb0EEENS1_30DynamicPersistentTileSchedulerILi384ELi32ELb0ELb0ELb1EEEEEEEEEvNT_6ParamsE,"a",@progbits
	.sectionflags	@""
	.align	4
.nv.constant0._ZN7cutlass13device_kernelIN5flash11enable_sm90INS1_16FlashAttnFwdSm90INS1_25CollectiveMainloopFwdSm90ILi2EN4cute5tupleIJNS5_1CILi1EEES8_S8_EEENS6_IJNS7_ILi192EEENS7_ILi128EEENS7_ILi64EEEEEELi64ENS_10bfloat16_tEfNS_4arch4Sm90ELb0ELb1ELb0ELb0ELb0ELb0ELb0ELb1ELb1ELb0ELb0ELb0EEENS1_21CollectiveEpilogueFwdINS6_IJSA_SC_SB_EEES9_SE_SG_Li384ELb0ELb0ELb0ELb0EEENS1_30DynamicPersistentTileSchedulerILi384ELi32ELb0ELb0ELb1EEEEEEEEEvNT_6ParamsE:
	.zero		3840


//--------------------- .nv.constant0._ZN7cutlass13device_kernelIN5flash11enable_sm90INS1_16FlashAttnFwdSm90INS1_25CollectiveMainloopFwdSm90ILi2EN4cute5tupleIJNS5_1CILi1EEES8_S8_EEENS6_IJNS7_ILi192EEENS7_ILi128EEENS7_ILi64EEEEEELi64ENS_10bfloat16_tEfNS_4arch4Sm90ELb0ELb1ELb0ELb1ELb0ELb0ELb0ELb1ELb1ELb0ELb0ELb0EEENS1_21CollectiveEpilogueFwdINS6_IJSA_SC_SB_EEES9_SE_SG_Li384ELb1ELb0ELb0ELb0EEENS1_36VarlenDynamicPersistentTileSchedulerILi192ELi128ELi384ELi32ELb0ELb0ELb1ELb1ELb0ELb1EEEEEEEEEvNT_6ParamsE --------------------------
	.section	.nv.constant0._ZN7cutlass13device_kernelIN5flash11enable_sm90INS1_16FlashAttnFwdSm90INS1_25CollectiveMainloopFwdSm90ILi2EN4cute5tupleIJNS5_1CILi1EEES8_S8_EEENS6_IJNS7_ILi192EEENS7_ILi128EEENS7_ILi64EEEEEELi64ENS_10bfloat16_tEfNS_4arch4Sm90ELb0ELb1ELb0ELb1ELb0ELb0ELb0ELb1ELb1ELb0ELb0ELb0EEENS1_21CollectiveEpilogueFwdINS6_IJSA_SC_SB_EEES9_SE_SG_Li384ELb1ELb0ELb0ELb0EEENS1_36VarlenDynamicPersistentTileSchedulerILi192ELi128ELi384ELi32ELb0ELb0ELb1ELb1ELb0ELb1EEEEEEEEEvNT_6ParamsE,"a",@progbits
	.sectionflags	@""
	.align	4
.nv.constant0._ZN7cutlass13device_kernelIN5flash11enable_sm90INS1_16FlashAttnFwdSm90INS1_25CollectiveMainloopFwdSm90ILi2EN4cute5tupleIJNS5_1CILi1EEES8_S8_EEENS6_IJNS7_ILi192EEENS7_ILi128EEENS7_ILi64EEEEEELi64ENS_10bfloat16_tEfNS_4arch4Sm90ELb0ELb1ELb0ELb1ELb0ELb0ELb0ELb1ELb1ELb0ELb0ELb0EEENS1_21CollectiveEpilogueFwdINS6_IJSA_SC_SB_EEES9_SE_SG_Li384ELb1ELb0ELb0ELb0EEENS1_36VarlenDynamicPersistentTileSchedulerILi192ELi128ELi384ELi32ELb0ELb0ELb1ELb1ELb0ELb1EEEEEEEEEvNT_6ParamsE:
	.zero		3456


//--------------------- .nv.constant0._ZN7cutlass13device_kernelIN5flash11enable_sm90INS1_16FlashAttnFwdSm90INS1_25CollectiveMainloopFwdSm90ILi2EN4cute5tupleIJNS5_1CILi1EEES8_S8_EEENS6_IJNS7_ILi192EEENS7_ILi128EEENS7_ILi64EEEEEELi64ENS_10bfloat16_tEfNS_4arch4Sm90ELb0ELb1ELb0ELb1ELb0ELb1ELb0ELb1ELb1ELb0ELb0ELb0EEENS1_21CollectiveEpilogueFwdINS6_IJSA_SC_SB_EEES9_SE_SG_Li384ELb1ELb0ELb0ELb0EEENS1_36VarlenDynamicPersistentTileSchedulerILi192ELi128ELi384ELi32ELb0ELb0ELb1ELb1ELb0ELb1EEEEEEEEEvNT_6ParamsE --------------------------
	.section	.nv.constant0._ZN7cutlass13device_kernelIN5flash11enable_sm90INS1_16FlashAttnFwdSm90INS1_25CollectiveMainloopFwdSm90ILi2EN4cute5tupleIJNS5_1CILi1EEES8_S8_EEENS6_IJNS7_ILi192EEENS7_ILi128EEENS7_ILi64EEEEEELi64ENS_10bfloat16_tEfNS_4arch4Sm90ELb0ELb1ELb0ELb1ELb0ELb1ELb0ELb1ELb1ELb0ELb0ELb0EEENS1_21CollectiveEpilogueFwdINS6_IJSA_SC_SB_EEES9_SE_SG_Li384ELb1ELb0ELb0ELb0EEENS1_36VarlenDynamicPersistentTileSchedulerILi192ELi128ELi384ELi32ELb0ELb0ELb1ELb1ELb0ELb1EEEEEEEEEvNT_6ParamsE,"a",@progbits
	.sectionflags	@""
	.align	4
.nv.constant0._ZN7cutlass13device_kernelIN5flash11enable_sm90INS1_16FlashAttnFwdSm90INS1_25CollectiveMainloopFwdSm90ILi2EN4cute5tupleIJNS5_1CILi1EEES8_S8_EEENS6_IJNS7_ILi192EEENS7_ILi128EEENS7_ILi64EEEEEELi64ENS_10bfloat16_tEfNS_4arch4Sm90ELb0ELb1ELb0ELb1ELb0ELb1ELb0ELb1ELb1ELb0ELb0ELb0EEENS1_21CollectiveEpilogueFwdINS6_IJSA_SC_SB_EEES9_SE_SG_Li384ELb1ELb0ELb0ELb0EEENS1_36VarlenDynamicPersistentTileSchedulerILi192ELi128ELi384ELi32ELb0ELb0ELb1ELb1ELb0ELb1EEEEEEEEEvNT_6ParamsE:
	.zero		3456


//--------------------- .nv.constant0._ZN7cutlass13device_kernelIN5flash11enable_sm90INS1_16FlashAttnFwdSm90INS1_25CollectiveMainloopFwdSm90ILi2EN4cute5tupleIJNS5_1CILi1EEES8_S8_EEENS6_IJNS7_ILi192EEENS7_ILi128EEENS7_ILi64EEEEEELi64ENS_10bfloat16_tEfNS_4arch4Sm90ELb1ELb0ELb0ELb0ELb0ELb0ELb0ELb1ELb1ELb0ELb0ELb0EEENS1_21CollectiveEpilogueFwdINS6_IJSA_SC_SB_EEES9_SE_SG_Li384ELb0ELb0ELb0ELb0EEENS1_30DynamicPersistentTileSchedulerILi384ELi32ELb0ELb0ELb1EEEEEEEEEvNT_6ParamsE --------------------------
	.section	.nv.constant0._ZN7cutlass13device_kernelIN5flash11enable_sm90INS1_16FlashAttnFwdSm90INS1_25CollectiveMainloopFwdSm90ILi2EN4cute5tupleIJNS5_1CILi1EEES8_S8_EEENS6_IJNS7_ILi192EEENS7_ILi128EEENS7_ILi64EEEEEELi64ENS_10bfloat16_tEfNS_4arch4Sm90ELb1ELb0ELb0ELb0ELb0ELb0ELb0ELb1ELb1ELb0ELb0ELb0EEENS1_21CollectiveEpilogueFwdINS6_IJSA_SC_SB_EEES9_SE_SG_Li384ELb0ELb0ELb0ELb0EEENS1_30DynamicPersistentTileSchedulerILi384ELi32ELb0ELb0ELb1EEEEEEEEEvNT_6ParamsE,"a",@progbits
	.sectionflags	@""
	.align	4
.nv.constant0._ZN7cutlass13device_kernelIN5flash11enable_sm90INS1_16FlashAttnFwdSm90INS1_25CollectiveMainloopFwdSm90ILi2EN4cute5tupleIJNS5_1CILi1EEES8_S8_EEENS6_IJNS7_ILi192EEENS7_ILi128EEENS7_ILi64EEEEEELi64ENS_10bfloat16_tEfNS_4arch4Sm90ELb1ELb0ELb0ELb0ELb0ELb0ELb0ELb1ELb1ELb0ELb0ELb0EEENS1_21CollectiveEpilogueFwdINS6_IJSA_SC_SB_EEES9_SE_SG_Li384ELb0ELb0ELb0ELb0EEENS1_30DynamicPersistentTileSchedulerILi384ELi32ELb0ELb0ELb1EEEEEEEEEvNT_6ParamsE:
	.zero		3840


//--------------------- .nv.constant0._ZN7cutlass13device_kernelIN5flash11enable_sm90INS1_16FlashAttnFwdSm90INS1_25CollectiveMainloopFwdSm90ILi2EN4cute5tupleIJNS5_1CILi1EEES8_S8_EEENS6_IJNS7_ILi192EEENS7_ILi128EEENS7_ILi64EEEEEELi64ENS_10bfloat16_tEfNS_4arch4Sm90ELb1ELb0ELb0ELb1ELb0ELb0ELb0ELb1ELb1ELb0ELb0ELb0EEENS1_21CollectiveEpilogueFwdINS6_IJSA_SC_SB_EEES9_SE_SG_Li384ELb1ELb0ELb0ELb0EEENS1_36VarlenDynamicPersistentTileSchedulerILi192ELi128ELi384ELi32ELb0ELb0ELb1ELb1ELb1ELb1EEEEEEEEEvNT_6ParamsE --------------------------
	.section	.nv.constant0._ZN7cutlass13device_kernelIN5flash11enable_sm90INS1_16FlashAttnFwdSm90INS1_25CollectiveMainloopFwdSm90ILi2EN4cute5tupleIJNS5_1CILi1EEES8_S8_EEENS6_IJNS7_ILi192EEENS7_ILi128EEENS7_ILi64EEEEEELi64ENS_10bfloat16_tEfNS_4arch4Sm90ELb1ELb0ELb0ELb1ELb0ELb0ELb0ELb1ELb1ELb0ELb0ELb0EEENS1_21CollectiveEpilogueFwdINS6_IJSA_SC_SB_EEES9_SE_SG_Li384ELb1ELb0ELb0ELb0EEENS1_36VarlenDynamicPersistentTileSchedulerILi192ELi128ELi384ELi32ELb0ELb0ELb1ELb1ELb1ELb1EEEEEEEEEvNT_6ParamsE,"a",@progbits
	.sectionflags	@""
	.align	4
.nv.constant0._ZN7cutlass13device_kernelIN5flash11enable_sm90INS1_16FlashAttnFwdSm90INS1_25CollectiveMainloopFwdSm90ILi2EN4cute5tupleIJNS5_1CILi1EEES8_S8_EEENS6_IJNS7_ILi192EEENS7_ILi128EEENS7_ILi64EEEEEELi64ENS_10bfloat16_tEfNS_4arch4Sm90ELb1ELb0ELb0ELb1ELb0ELb0ELb0ELb1ELb1ELb0ELb0ELb0EEENS1_21CollectiveEpilogueFwdINS6_IJSA_SC_SB_EEES9_SE_SG_Li384ELb1ELb0ELb0ELb0EEENS1_36VarlenDynamicPersistentTileSchedulerILi192ELi128ELi384ELi32ELb0ELb0ELb1ELb1ELb1ELb1EEEEEEEEEvNT_6ParamsE:
	.zero		3456


//--------------------- .nv.constant0._ZN7cutlass13device_kernelIN5flash11enable_sm90INS1_16FlashAttnFwdSm90INS1_25CollectiveMainloopFwdSm90ILi2EN4cute5tupleIJNS5_1CILi1EEES8_S8_EEENS6_IJNS7_ILi192EEENS7_ILi128EEENS7_ILi64EEEEEELi64ENS_10bfloat16_tEfNS_4arch4Sm90ELb1ELb0ELb0ELb1ELb0ELb1ELb0ELb1ELb1ELb0ELb0ELb0EEENS1_21CollectiveEpilogueFwdINS6_IJSA_SC_SB_EEES9_SE_SG_Li384ELb1ELb0ELb0ELb0EEENS1_36VarlenDynamicPersistentTileSchedulerILi192ELi128ELi384ELi32ELb0ELb0ELb1ELb1ELb1ELb1EEEEEEEEEvNT_6ParamsE --------------------------
	.section	.nv.constant0._ZN7cutlass13device_kernelIN5flash11enable_sm90INS1_16FlashAttnFwdSm90INS1_25CollectiveMainloopFwdSm90ILi2EN4cute5tupleIJNS5_1CILi1EEES8_S8_EEENS6_IJNS7_ILi192EEENS7_ILi128EEENS7_ILi64EEEEEELi64ENS_10bfloat16_tEfNS_4arch4Sm90ELb1ELb0ELb0ELb1ELb0ELb1ELb0ELb1ELb1ELb0ELb0ELb0EEENS1_21CollectiveEpilogueFwdINS6_IJSA_SC_SB_EEES9_SE_SG_Li384ELb1ELb0ELb0ELb0EEENS1_36VarlenDynamicPersistentTileSchedulerILi192ELi128ELi384ELi32ELb0ELb0ELb1ELb1ELb1ELb1EEEEEEEEEvNT_6ParamsE,"a",@progbits
	.sectionflags	@""
	.align	4
.nv.constant0._ZN7cutlass13device_kernelIN5flash11enable_sm90INS1_16FlashAttnFwdSm90INS1_25CollectiveMainloopFwdSm90ILi2EN4cute5tupleIJNS5_1CILi1EEES8_S8_EEENS6_IJNS7_ILi192EEENS7_ILi128EEENS7_ILi64EEEEEELi64ENS_10bfloat16_tEfNS_4arch4Sm90ELb1ELb0ELb0ELb1ELb0ELb1ELb0ELb1ELb1ELb0ELb0ELb0EEENS1_21CollectiveEpilogueFwdINS6_IJSA_SC_SB_EEES9_SE_SG_Li384ELb1ELb0ELb0ELb0EEENS1_36VarlenDynamicPersistentTileSchedulerILi192ELi128ELi384ELi32ELb0ELb0ELb1ELb1ELb1ELb1EEEEEEEEEvNT_6ParamsE:
	.zero		3456


//--------------------- SYMBOLS --------------------------

	.type		.nv.reservedSmem.offset0,@object
	.size		.nv.reservedSmem.offset0,0x4
